	.target	sm_90a

	.elftype	@"ET_EXEC"


//--------------------- .note.nv.tkinfo           --------------------------
	.section	.note.nv.tkinfo,"",@"SHT_NOTE"
	.sectionflags	@"SHF_NOTE_NV_TKINFO"
	.tkinfo
        /*0018*/ 	.word	0x00000002
        /*0030*/ 	.string	""
        /*0030*/ 	.string	"ptxas"
        /*0030*/ 	.string	"Cuda compilation tools, release 13.0, V13.0.88"
        /*0030*/ 	.string	"Build cuda_13.0.r13.0/compiler.36424714_0"
        /*0030*/ 	.string	"-arch sm_90a -m 64 "



//--------------------- .note.nv.cuinfo           --------------------------
	.section	.note.nv.cuinfo,"",@"SHT_NOTE"
	.sectionflags	@"SHF_NOTE_NV_CUINFO"
        /*0018*/ 	.short	0x0002
        /*001a*/ 	.short	0x005a
        /*001c*/ 	.short	0x0082
	.zero		2


//--------------------- .nv.info                  --------------------------
	.section	.nv.info,"",@"SHT_CUDA_INFO"
	.align	4


	//----- nvinfo : EIATTR_REGCOUNT
	.align		4
        /*0000*/ 	.byte	0x04, 0x2f
        /*0002*/ 	.short	(.L_15 - .L_14)
	.align		4
.L_14:
        /*0004*/ 	.word	index@(_ZN7cutlass13device_kernelINS_4gemm6kernel13GemmUniversalIN4cute5tupleIJiiiiEEENS1_10collective13CollectiveMmaINS1_34MainloopSm90TmaGmmaWarpSpecializedILi26ENS5_IJNS4_1CILi1EEESB_SB_EEENS1_35KernelTmaWarpSpecializedCooperativeEEENS5_IJNSA_ILi192EEENSA_ILi80EEENSA_ILi16EEEEEENS_6half_tENS5_IJlSB_lEEESJ_SK_NS4_8TiledMMAINS4_8MMA_AtomIJNS4_4SM904GMMA25MMA_64x16x16_F32F16F16_SSILNSO_5MajorE0ELSQ_0ELNSO_7ScaleInE1ELSR_1EEEEEENS4_6LayoutINS5_IJNSA_ILi2EEESB_SB_EEENS5_IJSB_NSA_ILi0EEESX_EEEEENS5_IJNS4_10UnderscoreES10_S10_EEEEENS4_13SM90_TMA_LOADENS4_14ComposedLayoutINS4_7SwizzleILi1ELi4ELi3EEENS4_18smem_ptr_flag_bitsILi16EEENSU_INS5_IJNSA_ILi8EEESH_EEENS5_IJSH_SB_EEEEEEEvNS4_8identityES13_S1D_vS1E_EENS_8epilogue10collective6detail29Sm90TmaWarpSpecializedAdapterINS1H_15DefaultEpilogueISJ_SK_SK_NS1G_6thread17LinearCombinationISJ_Li1EffLNS1L_9ScaleType4KindE0ELNS_15FloatRoundStyleE2ESJ_EENS1_15EpilogueDefaultEEEEEvvEEEEvNT_6ParamsE)
        /*0008*/ 	.word	0x000000a8


	//----- nvinfo : EIATTR_FRAME_SIZE
	.align		4
.L_15:
        /*000c*/ 	.byte	0x04, 0x11
        /*000e*/ 	.short	(.L_17 - .L_16)
	.align		4
.L_16:
        /*0010*/ 	.word	index@(_ZN7cutlass13device_kernelINS_4gemm6kernel13GemmUniversalIN4cute5tupleIJiiiiEEENS1_10collective13CollectiveMmaINS1_34MainloopSm90TmaGmmaWarpSpecializedILi26ENS5_IJNS4_1CILi1EEESB_SB_EEENS1_35KernelTmaWarpSpecializedCooperativeEEENS5_IJNSA_ILi192EEENSA_ILi80EEENSA_ILi16EEEEEENS_6half_tENS5_IJlSB_lEEESJ_SK_NS4_8TiledMMAINS4_8MMA_AtomIJNS4_4SM904GMMA25MMA_64x16x16_F32F16F16_SSILNSO_5MajorE0ELSQ_0ELNSO_7ScaleInE1ELSR_1EEEEEENS4_6LayoutINS5_IJNSA_ILi2EEESB_SB_EEENS5_IJSB_NSA_ILi0EEESX_EEEEENS5_IJNS4_10UnderscoreES10_S10_EEEEENS4_13SM90_TMA_LOADENS4_14ComposedLayoutINS4_7SwizzleILi1ELi4ELi3EEENS4_18smem_ptr_flag_bitsILi16EEENSU_INS5_IJNSA_ILi8EEESH_EEENS5_IJSH_SB_EEEEEEEvNS4_8identityES13_S1D_vS1E_EENS_8epilogue10collective6detail29Sm90TmaWarpSpecializedAdapterINS1H_15DefaultEpilogueISJ_SK_SK_NS1G_6thread17LinearCombinationISJ_Li1EffLNS1L_9ScaleType4KindE0ELNS_15FloatRoundStyleE2ESJ_EENS1_15EpilogueDefaultEEEEEvvEEEEvNT_6ParamsE)
        /*0014*/ 	.word	0x00000000


	//----- nvinfo : EIATTR_MIN_STACK_SIZE
	.align		4
.L_17:
        /*0018*/ 	.byte	0x04, 0x12
        /*001a*/ 	.short	(.L_19 - .L_18)
	.align		4
.L_18:
        /*001c*/ 	.word	index@(_ZN7cutlass13device_kernelINS_4gemm6kernel13GemmUniversalIN4cute5tupleIJiiiiEEENS1_10collective13CollectiveMmaINS1_34MainloopSm90TmaGmmaWarpSpecializedILi26ENS5_IJNS4_1CILi1EEESB_SB_EEENS1_35KernelTmaWarpSpecializedCooperativeEEENS5_IJNSA_ILi192EEENSA_ILi80EEENSA_ILi16EEEEEENS_6half_tENS5_IJlSB_lEEESJ_SK_NS4_8TiledMMAINS4_8MMA_AtomIJNS4_4SM904GMMA25MMA_64x16x16_F32F16F16_SSILNSO_5MajorE0ELSQ_0ELNSO_7ScaleInE1ELSR_1EEEEEENS4_6LayoutINS5_IJNSA_ILi2EEESB_SB_EEENS5_IJSB_NSA_ILi0EEESX_EEEEENS5_IJNS4_10UnderscoreES10_S10_EEEEENS4_13SM90_TMA_LOADENS4_14ComposedLayoutINS4_7SwizzleILi1ELi4ELi3EEENS4_18smem_ptr_flag_bitsILi16EEENSU_INS5_IJNSA_ILi8EEESH_EEENS5_IJSH_SB_EEEEEEEvNS4_8identityES13_S1D_vS1E_EENS_8epilogue10collective6detail29Sm90TmaWarpSpecializedAdapterINS1H_15DefaultEpilogueISJ_SK_SK_NS1G_6thread17LinearCombinationISJ_Li1EffLNS1L_9ScaleType4KindE0ELNS_15FloatRoundStyleE2ESJ_EENS1_15EpilogueDefaultEEEEEvvEEEEvNT_6ParamsE)
        /*0020*/ 	.word	0x00000000
.L_19:


//--------------------- .nv.compat                --------------------------
	.section	.nv.compat,"",@"SHT_CUDA_COMPAT_INFO"
	.align	4
        /*0000*/ 	.byte	0x02, 0x09, 0x01, 0x00, 0x02, 0x02, 0x04, 0x00, 0x02, 0x05, 0x05, 0x00, 0x03, 0x07, 0x01, 0x01
        /*0010*/ 	.byte	0x02, 0x03, 0x01, 0x00, 0x02, 0x06, 0x01, 0x00, 0x04, 0x0b, 0x08, 0x00, 0x00, 0x00, 0x00, 0x00
        /*0020*/ 	.byte	0x00, 0x00, 0x00, 0x00


//--------------------- .nv.info._ZN7cutlass13device_kernelINS_4gemm6kernel13GemmUniversalIN4cute5tupleIJiiiiEEENS1_10collective13CollectiveMmaINS1_34MainloopSm90TmaGmmaWarpSpecializedILi26ENS5_IJNS4_1CILi1EEESB_SB_EEENS1_35KernelTmaWarpSpecializedCooperativeEEENS5_IJNSA_ILi192EEENSA_ILi80EEENSA_ILi16EEEEEENS_6half_tENS5_IJlSB_lEEESJ_SK_NS4_8TiledMMAINS4_8MMA_AtomIJNS4_4SM904GMMA25MMA_64x16x16_F32F16F16_SSILNSO_5MajorE0ELSQ_0ELNSO_7ScaleInE1ELSR_1EEEEEENS4_6LayoutINS5_IJNSA_ILi2EEESB_SB_EEENS5_IJSB_NSA_ILi0EEESX_EEEEENS5_IJNS4_10UnderscoreES10_S10_EEEEENS4_13SM90_TMA_LOADENS4_14ComposedLayoutINS4_7SwizzleILi1ELi4ELi3EEENS4_18smem_ptr_flag_bitsILi16EEENSU_INS5_IJNSA_ILi8EEESH_EEENS5_IJSH_SB_EEEEEEEvNS4_8identityES13_S1D_vS1E_EENS_8epilogue10collective6detail29Sm90TmaWarpSpecializedAdapterINS1H_15DefaultEpilogueISJ_SK_SK_NS1G_6thread17LinearCombinationISJ_Li1EffLNS1L_9ScaleType4KindE0ELNS_15FloatRoundStyleE2ESJ_EENS1_15EpilogueDefaultEEEEEvvEEEEvNT_6ParamsE --------------------------
	.section	.nv.info._ZN7cutlass13device_kernelINS_4gemm6kernel13GemmUniversalIN4cute5tupleIJiiiiEEENS1_10collective13CollectiveMmaINS1_34MainloopSm90TmaGmmaWarpSpecializedILi26ENS5_IJNS4_1CILi1EEESB_SB_EEENS1_35KernelTmaWarpSpecializedCooperativeEEENS5_IJNSA_ILi192EEENSA_ILi80EEENSA_ILi16EEEEEENS_6half_tENS5_IJlSB_lEEESJ_SK_NS4_8TiledMMAINS4_8MMA_AtomIJNS4_4SM904GMMA25MMA_64x16x16_F32F16F16_SSILNSO_5MajorE0ELSQ_0ELNSO_7ScaleInE1ELSR_1EEEEEENS4_6LayoutINS5_IJNSA_ILi2EEESB_SB_EEENS5_IJSB_NSA_ILi0EEESX_EEEEENS5_IJNS4_10UnderscoreES10_S10_EEEEENS4_13SM90_TMA_LOADENS4_14ComposedLayoutINS4_7SwizzleILi1ELi4ELi3EEENS4_18smem_ptr_flag_bitsILi16EEENSU_INS5_IJNSA_ILi8EEESH_EEENS5_IJSH_SB_EEEEEEEvNS4_8identityES13_S1D_vS1E_EENS_8epilogue10collective6detail29Sm90TmaWarpSpecializedAdapterINS1H_15DefaultEpilogueISJ_SK_SK_NS1G_6thread17LinearCombinationISJ_Li1EffLNS1L_9ScaleType4KindE0ELNS_15FloatRoundStyleE2ESJ_EENS1_15EpilogueDefaultEEEEEvvEEEEvNT_6ParamsE,"",@"SHT_CUDA_INFO"
	.sectionflags	@""
	.align	4


	//----- nvinfo : EIATTR_CUDA_API_VERSION
	.align		4
        /*0000*/ 	.byte	0x04, 0x37
        /*0002*/ 	.short	(.L_21 - .L_20)
.L_20:
        /*0004*/ 	.word	0x00000082


	//----- nvinfo : EIATTR_KPARAM_INFO
	.align		4
.L_21:
        /*0008*/ 	.byte	0x04, 0x17
        /*000a*/ 	.short	(.L_23 - .L_22)
.L_22:
        /*000c*/ 	.word	0x00000000
        /*0010*/ 	.short	0x0000
        /*0012*/ 	.short	0x0070
        /*0014*/ 	.byte	0x00, 0xf0, 0x01, 0x10


	//----- nvinfo : EIATTR_SPARSE_MMA_MASK
	.align		4
.L_23:
        /*0018*/ 	.byte	0x03, 0x50
        /*001a*/ 	.short	0x0000


	//----- nvinfo : EIATTR_MAXREG_COUNT
	.align		4
        /*001c*/ 	.byte	0x03, 0x1b
        /*001e*/ 	.short	0x00a8


	//----- nvinfo : EIATTR_NUM_BARRIERS
	.align		4
        /*0020*/ 	.byte	0x02, 0x4c
        /*0022*/ 	.byte	0x01
	.zero		1


	//----- nvinfo : EIATTR_EXTERNS
	.align		4
        /*0024*/ 	.byte	0x04, 0x0f
        /*0026*/ 	.short	(.L_25 - .L_24)


	//   ....[0]....
	.align		4
.L_24:
        /*0028*/ 	.word	index@(__assertfail)


	//----- nvinfo : EIATTR_MERCURY_ISA_VERSION
	.align		4
.L_25:
        /*002c*/ 	.byte	0x03, 0x5f
        /*002e*/ 	.short	0x0101


	//----- nvinfo : EIATTR_INT_WARP_WIDE_INSTR_OFFSETS
	.align		4
        /*0030*/ 	.byte	0x04, 0x31
        /*0032*/ 	.short	(.L_27 - .L_26)


	//   ....[0]....
.L_26:
        /*0034*/ 	.word	0x000006a0


	//   ....[1]....
        /*0038*/ 	.word	0x000006d0


	//   ....[2]....
        /*003c*/ 	.word	0x000007b0


	//----- nvinfo : EIATTR_COOP_GROUP_MASK_REGIDS
	.align		4
.L_27:
        /*0040*/ 	.byte	0x04, 0x29
        /*0042*/ 	.short	(.L_29 - .L_28)


	//   ....[0]....
.L_28:
        /*0044*/ 	.word	0xffffffff


	//   ....[1]....
        /*0048*/ 	.word	0xffffffff


	//   ....[2]....
        /*004c*/ 	.word	0xffffffff


	//   ....[3]....
        /*0050*/ 	.word	0xffffffff


	//   ....[4]....
        /*0054*/ 	.word	0xffffffff


	//----- nvinfo : EIATTR_COOP_GROUP_INSTR_OFFSETS
	.align		4
.L_29:
        /*0058*/ 	.byte	0x04, 0x28
        /*005a*/ 	.short	(.L_31 - .L_30)


	//   ....[0]....
.L_30:
        /*005c*/ 	.word	0x00000060


	//   ....[1]....
        /*0060*/ 	.word	0x00000070


	//   ....[2]....
        /*0064*/ 	.word	0x00000130


	//   ....[3]....
        /*0068*/ 	.word	0x000005b0


	//   ....[4]....
        /*006c*/ 	.word	0x00001260


	//----- nvinfo : EIATTR_REG_RECONFIG
	.align		4
.L_31:
        /*0070*/ 	.byte	0x01, 0x54
	.zero		2


	//----- nvinfo : EIATTR_SYSCALL_OFFSETS
	.align		4
        /*0074*/ 	.byte	0x04, 0x46
        /*0076*/ 	.short	(.L_33 - .L_32)


	//   ....[0]....
.L_32:
        /*0078*/ 	.word	0x00001420


	//----- nvinfo : EIATTR_MBARRIER_INSTR_OFFSETS
	.align		4
.L_33:
        /*007c*/ 	.byte	0x04, 0x39
        /*007e*/ 	.short	(.L_35 - .L_34)


	//   ....[0]....
.L_34:
        /*0080*/ 	.word	0x00000250
        /*0084*/ 	.word	0x000000ff
        /*0088*/ 	.word	0x00000000
        /*008c*/ 	.short	0x0100
        /*008e*/ 	.byte	0x08
	.zero		1


	//   ....[1]....
        /*0090*/ 	.word	0x00000260
        /*0094*/ 	.word	0x000000ff
        /*0098*/ 	.word	0x000000d0
        /*009c*/ 	.short	0x0100
        /*009e*/ 	.byte	0x08
	.zero		1


	//   ....[2]....
        /*00a0*/ 	.word	0x00000270
        /*00a4*/ 	.word	0x000000ff
        /*00a8*/ 	.word	0x00000008
        /*00ac*/ 	.short	0x0100
        /*00ae*/ 	.byte	0x08
	.zero		1


	//   ....[3]....
        /*00b0*/ 	.word	0x00000280
        /*00b4*/ 	.word	0x000000ff
        /*00b8*/ 	.word	0x000000d8
        /*00bc*/ 	.short	0x0100
        /*00be*/ 	.byte	0x08
	.zero		1


	//   ....[4]....
        /*00c0*/ 	.word	0x00000290
        /*00c4*/ 	.word	0x000000ff
        /*00c8*/ 	.word	0x00000010
        /*00cc*/ 	.short	0x0100
        /*00ce*/ 	.byte	0x08
	.zero		1


	//   ....[5]....
        /*00d0*/ 	.word	0x000002a0
        /*00d4*/ 	.word	0x000000ff
        /*00d8*/ 	.word	0x000000e0
        /*00dc*/ 	.short	0x0100
        /*00de*/ 	.byte	0x08
	.zero		1


	//   ....[6]....
        /*00e0*/ 	.word	0x000002b0
        /*00e4*/ 	.word	0x000000ff
        /*00e8*/ 	.word	0x00000018
        /*00ec*/ 	.short	0x0100
        /*00ee*/ 	.byte	0x08
	.zero		1


	//   ....[7]....
        /*00f0*/ 	.word	0x000002c0
        /*00f4*/ 	.word	0x000000ff
        /*00f8*/ 	.word	0x000000e8
        /*00fc*/ 	.short	0x0100
        /*00fe*/ 	.byte	0x08
	.zero		1


	//   ....[8]....
        /*0100*/ 	.word	0x000002d0
        /*0104*/ 	.word	0x000000ff
        /*0108*/ 	.word	0x00000020
        /*010c*/ 	.short	0x0100
        /*010e*/ 	.byte	0x08
	.zero		1


	//   ....[9]....
        /*0110*/ 	.word	0x000002e0
        /*0114*/ 	.word	0x000000ff
        /*0118*/ 	.word	0x000000f0
        /*011c*/ 	.short	0x0100
        /*011e*/ 	.byte	0x08
	.zero		1


	//   ....[10]....
        /*0120*/ 	.word	0x000002f0
        /*0124*/ 	.word	0x000000ff
        /*0128*/ 	.word	0x00000028
        /*012c*/ 	.short	0x0100
        /*012e*/ 	.byte	0x08
	.zero		1


	//   ....[11]....
        /*0130*/ 	.word	0x00000300
        /*0134*/ 	.word	0x000000ff
        /*0138*/ 	.word	0x000000f8
        /*013c*/ 	.short	0x0100
        /*013e*/ 	.byte	0x08
	.zero		1


	//   ....[12]....
        /*0140*/ 	.word	0x00000310
        /*0144*/ 	.word	0x000000ff
        /*0148*/ 	.word	0x00000030
        /*014c*/ 	.short	0x0100
        /*014e*/ 	.byte	0x08
	.zero		1


	//   ....[13]....
        /*0150*/ 	.word	0x00000320
        /*0154*/ 	.word	0x000000ff
        /*0158*/ 	.word	0x00000100
        /*015c*/ 	.short	0x0100
        /*015e*/ 	.byte	0x08
	.zero		1


	//   ....[14]....
        /*0160*/ 	.word	0x00000330
        /*0164*/ 	.word	0x000000ff
        /*0168*/ 	.word	0x00000038
        /*016c*/ 	.short	0x0100
        /*016e*/ 	.byte	0x08
	.zero		1


	//   ....[15]....
        /*0170*/ 	.word	0x00000340
        /*0174*/ 	.word	0x000000ff
        /*0178*/ 	.word	0x00000108
        /*017c*/ 	.short	0x0100
        /*017e*/ 	.byte	0x08
	.zero		1


	//   ....[16]....
        /*0180*/ 	.word	0x00000350
        /*0184*/ 	.word	0x000000ff
        /*0188*/ 	.word	0x00000040
        /*018c*/ 	.short	0x0100
        /*018e*/ 	.byte	0x08
	.zero		1


	//   ....[17]....
        /*0190*/ 	.word	0x00000360
        /*0194*/ 	.word	0x000000ff
        /*0198*/ 	.word	0x00000110
        /*019c*/ 	.short	0x0100
        /*019e*/ 	.byte	0x08
	.zero		1


	//   ....[18]....
        /*01a0*/ 	.word	0x00000370
        /*01a4*/ 	.word	0x000000ff
        /*01a8*/ 	.word	0x00000048
        /*01ac*/ 	.short	0x0100
        /*01ae*/ 	.byte	0x08
	.zero		1


	//   ....[19]....
        /*01b0*/ 	.word	0x00000380
        /*01b4*/ 	.word	0x000000ff
        /*01b8*/ 	.word	0x00000118
        /*01bc*/ 	.short	0x0100
        /*01be*/ 	.byte	0x08
	.zero		1


	//   ....[20]....
        /*01c0*/ 	.word	0x00000390
        /*01c4*/ 	.word	0x000000ff
        /*01c8*/ 	.word	0x00000050
        /*01cc*/ 	.short	0x0100
        /*01ce*/ 	.byte	0x08
	.zero		1


	//   ....[21]....
        /*01d0*/ 	.word	0x000003a0
        /*01d4*/ 	.word	0x000000ff
        /*01d8*/ 	.word	0x00000120
        /*01dc*/ 	.short	0x0100
        /*01de*/ 	.byte	0x08
	.zero		1


	//   ....[22]....
        /*01e0*/ 	.word	0x000003b0
        /*01e4*/ 	.word	0x000000ff
        /*01e8*/ 	.word	0x00000058
        /*01ec*/ 	.short	0x0100
        /*01ee*/ 	.byte	0x08
	.zero		1


	//   ....[23]....
        /*01f0*/ 	.word	0x000003c0
        /*01f4*/ 	.word	0x000000ff
        /*01f8*/ 	.word	0x00000128
        /*01fc*/ 	.short	0x0100
        /*01fe*/ 	.byte	0x08
	.zero		1


	//   ....[24]....
        /*0200*/ 	.word	0x000003d0
        /*0204*/ 	.word	0x000000ff
        /*0208*/ 	.word	0x00000060
        /*020c*/ 	.short	0x0100
        /*020e*/ 	.byte	0x08
	.zero		1


	//   ....[25]....
        /*0210*/ 	.word	0x000003e0
        /*0214*/ 	.word	0x000000ff
        /*0218*/ 	.word	0x00000130
        /*021c*/ 	.short	0x0100
        /*021e*/ 	.byte	0x08
	.zero		1


	//   ....[26]....
        /*0220*/ 	.word	0x000003f0
        /*0224*/ 	.word	0x000000ff
        /*0228*/ 	.word	0x00000068
        /*022c*/ 	.short	0x0100
        /*022e*/ 	.byte	0x08
	.zero		1


	//   ....[27]....
        /*0230*/ 	.word	0x00000400
        /*0234*/ 	.word	0x000000ff
        /*0238*/ 	.word	0x00000138
        /*023c*/ 	.short	0x0100
        /*023e*/ 	.byte	0x08
	.zero		1


	//   ....[28]....
        /*0240*/ 	.word	0x00000410
        /*0244*/ 	.word	0x000000ff
        /*0248*/ 	.word	0x00000070
        /*024c*/ 	.short	0x0100
        /*024e*/ 	.byte	0x08
	.zero		1


	//   ....[29]....
        /*0250*/ 	.word	0x00000420
        /*0254*/ 	.word	0x000000ff
        /*0258*/ 	.word	0x00000140
        /*025c*/ 	.short	0x0100
        /*025e*/ 	.byte	0x08
	.zero		1


	//   ....[30]....
        /*0260*/ 	.word	0x00000430
        /*0264*/ 	.word	0x000000ff
        /*0268*/ 	.word	0x00000078
        /*026c*/ 	.short	0x0100
        /*026e*/ 	.byte	0x08
	.zero		1


	//   ....[31]....
        /*0270*/ 	.word	0x00000440
        /*0274*/ 	.word	0x000000ff
        /*0278*/ 	.word	0x00000148
        /*027c*/ 	.short	0x0100
        /*027e*/ 	.byte	0x08
	.zero		1


	//   ....[32]....
        /*0280*/ 	.word	0x00000450
        /*0284*/ 	.word	0x000000ff
        /*0288*/ 	.word	0x00000080
        /*028c*/ 	.short	0x0100
        /*028e*/ 	.byte	0x08
	.zero		1


	//   ....[33]....
        /*0290*/ 	.word	0x00000460
        /*0294*/ 	.word	0x000000ff
        /*0298*/ 	.word	0x00000150
        /*029c*/ 	.short	0x0100
        /*029e*/ 	.byte	0x08
	.zero		1


	//   ....[34]....
        /*02a0*/ 	.word	0x00000470
        /*02a4*/ 	.word	0x000000ff
        /*02a8*/ 	.word	0x00000088
        /*02ac*/ 	.short	0x0100
        /*02ae*/ 	.byte	0x08
	.zero		1


	//   ....[35]....
        /*02b0*/ 	.word	0x00000480
        /*02b4*/ 	.word	0x000000ff
        /*02b8*/ 	.word	0x00000158
        /*02bc*/ 	.short	0x0100
        /*02be*/ 	.byte	0x08
	.zero		1


	//   ....[36]....
        /*02c0*/ 	.word	0x00000490
        /*02c4*/ 	.word	0x000000ff
        /*02c8*/ 	.word	0x00000090
        /*02cc*/ 	.short	0x0100
        /*02ce*/ 	.byte	0x08
	.zero		1


	//   ....[37]....
        /*02d0*/ 	.word	0x000004a0
        /*02d4*/ 	.word	0x000000ff
        /*02d8*/ 	.word	0x00000160
        /*02dc*/ 	.short	0x0100
        /*02de*/ 	.byte	0x08
	.zero		1


	//   ....[38]....
        /*02e0*/ 	.word	0x000004b0
        /*02e4*/ 	.word	0x000000ff
        /*02e8*/ 	.word	0x00000098
        /*02ec*/ 	.short	0x0100
        /*02ee*/ 	.byte	0x08
	.zero		1


	//   ....[39]....
        /*02f0*/ 	.word	0x000004c0
        /*02f4*/ 	.word	0x000000ff
        /*02f8*/ 	.word	0x00000168
        /*02fc*/ 	.short	0x0100
        /*02fe*/ 	.byte	0x08
	.zero		1


	//   ....[40]....
        /*0300*/ 	.word	0x000004d0
        /*0304*/ 	.word	0x000000ff
        /*0308*/ 	.word	0x000000a0
        /*030c*/ 	.short	0x0100
        /*030e*/ 	.byte	0x08
	.zero		1


	//   ....[41]....
        /*0310*/ 	.word	0x000004e0
        /*0314*/ 	.word	0x000000ff
        /*0318*/ 	.word	0x00000170
        /*031c*/ 	.short	0x0100
        /*031e*/ 	.byte	0x08
	.zero		1


	//   ....[42]....
        /*0320*/ 	.word	0x000004f0
        /*0324*/ 	.word	0x000000ff
        /*0328*/ 	.word	0x000000a8
        /*032c*/ 	.short	0x0100
        /*032e*/ 	.byte	0x08
	.zero		1


	//   ....[43]....
        /*0330*/ 	.word	0x00000500
        /*0334*/ 	.word	0x000000ff
        /*0338*/ 	.word	0x00000178
        /*033c*/ 	.short	0x0100
        /*033e*/ 	.byte	0x08
	.zero		1


	//   ....[44]....
        /*0340*/ 	.word	0x00000510
        /*0344*/ 	.word	0x000000ff
        /*0348*/ 	.word	0x000000b0
        /*034c*/ 	.short	0x0100
        /*034e*/ 	.byte	0x08
	.zero		1


	//   ....[45]....
        /*0350*/ 	.word	0x00000520
        /*0354*/ 	.word	0x000000ff
        /*0358*/ 	.word	0x00000180
        /*035c*/ 	.short	0x0100
        /*035e*/ 	.byte	0x08
	.zero		1


	//   ....[46]....
        /*0360*/ 	.word	0x00000530
        /*0364*/ 	.word	0x000000ff
        /*0368*/ 	.word	0x000000b8
        /*036c*/ 	.short	0x0100
        /*036e*/ 	.byte	0x08
	.zero		1


	//   ....[47]....
        /*0370*/ 	.word	0x00000540
        /*0374*/ 	.word	0x000000ff
        /*0378*/ 	.word	0x00000188
        /*037c*/ 	.short	0x0100
        /*037e*/ 	.byte	0x08
	.zero		1


	//   ....[48]....
        /*0380*/ 	.word	0x00000550
        /*0384*/ 	.word	0x000000ff
        /*0388*/ 	.word	0x000000c0
        /*038c*/ 	.short	0x0100
        /*038e*/ 	.byte	0x08
	.zero		1


	//   ....[49]....
        /*0390*/ 	.word	0x00000560
        /*0394*/ 	.word	0x000000ff
        /*0398*/ 	.word	0x00000190
        /*039c*/ 	.short	0x0100
        /*039e*/ 	.byte	0x08
	.zero		1


	//   ....[50]....
        /*03a0*/ 	.word	0x00000570
        /*03a4*/ 	.word	0x000000ff
        /*03a8*/ 	.word	0x000000c8
        /*03ac*/ 	.short	0x0100
        /*03ae*/ 	.byte	0x08
	.zero		1


	//   ....[51]....
        /*03b0*/ 	.word	0x00000580
        /*03b4*/ 	.word	0x000000ff
        /*03b8*/ 	.word	0x00000198
        /*03bc*/ 	.short	0x0100
        /*03be*/ 	.byte	0x08
	.zero		1


	//   ....[52]....
        /*03c0*/ 	.word	0x00000820
        /*03c4*/ 	.word	0x000000ff
        /*03c8*/ 	.word	0x000001b0
        /*03cc*/ 	.short	0x0100
        /*03ce*/ 	.byte	0x06
	.zero		1


	//   ....[53]....
        /*03d0*/ 	.word	0x00000880
        /*03d4*/ 	.word	0x000000ff
        /*03d8*/ 	.word	0x000001b8
        /*03dc*/ 	.short	0x0100
        /*03de*/ 	.byte	0x06
	.zero		1


	//   ....[54]....
        /*03e0*/ 	.word	0x000014a0
        /*03e4*/ 	.word	0x00000003
        /*03e8*/ 	.word	0x00000000
        /*03ec*/ 	.short	0x010a
        /*03ee*/ 	.byte	0x3f
	.zero		1


	//   ....[55]....
        /*03f0*/ 	.word	0x000014e0
        /*03f4*/ 	.word	0x00000003
        /*03f8*/ 	.word	0x00000000
        /*03fc*/ 	.short	0x010a
        /*03fe*/ 	.byte	0x3f
	.zero		1


	//   ....[56]....
        /*0400*/ 	.word	0x00001a60
        /*0404*/ 	.word	0x000000ff
        /*0408*/ 	.word	0x00000000
        /*040c*/ 	.short	0x010a
        /*040e*/ 	.byte	0x04
	.zero		1


	//   ....[57]....
        /*0410*/ 	.word	0x00001aa0
        /*0414*/ 	.word	0x000000ff
        /*0418*/ 	.word	0x00000000
        /*041c*/ 	.short	0x010a
        /*041e*/ 	.byte	0x04
	.zero		1


	//   ....[58]....
        /*0420*/ 	.word	0x00001ef0
        /*0424*/ 	.word	0x000000ff
        /*0428*/ 	.word	0x00000000
        /*042c*/ 	.short	0x0101
        /*042e*/ 	.byte	0x04
	.zero		1


	//   ....[59]....
        /*0430*/ 	.word	0x000020a0
        /*0434*/ 	.word	0x00000000
        /*0438*/ 	.word	0x00000000
        /*043c*/ 	.short	0x0101
        /*043e*/ 	.byte	0x3f
	.zero		1


	//   ....[60]....
        /*0440*/ 	.word	0x000083a0
        /*0444*/ 	.word	0x0000000e
        /*0448*/ 	.word	0x000000d0
        /*044c*/ 	.short	0x010a
        /*044e*/ 	.byte	0x3f
	.zero		1


	//   ....[61]....
        /*0450*/ 	.word	0x00008720
        /*0454*/ 	.word	0x00000006
        /*0458*/ 	.word	0x000001b8
        /*045c*/ 	.short	0x0101
        /*045e*/ 	.byte	0x3f
	.zero		1


	//   ....[62]....
        /*0460*/ 	.word	0x00008e50
        /*0464*/ 	.word	0x00000007
        /*0468*/ 	.word	0x00000000
        /*046c*/ 	.short	0x010a
        /*046e*/ 	.byte	0x3f
	.zero		1


	//   ....[63]....
        /*0470*/ 	.word	0x00008ed0
        /*0474*/ 	.word	0x00000009
        /*0478*/ 	.word	0x00000000
        /*047c*/ 	.short	0x010a
        /*047e*/ 	.byte	0x3f
	.zero		1


	//   ....[64]....
        /*0480*/ 	.word	0x00008f60
        /*0484*/ 	.word	0x00000006
        /*0488*/ 	.word	0x00000000
        /*048c*/ 	.short	0x010a
        /*048e*/ 	.byte	0x3f
	.zero		1


	//   ....[65]....
        /*0490*/ 	.word	0x00008ff0
        /*0494*/ 	.word	0x00000009
        /*0498*/ 	.word	0x00000000
        /*049c*/ 	.short	0x010a
        /*049e*/ 	.byte	0x3f
	.zero		1


	//   ....[66]....
        /*04a0*/ 	.word	0x00009080
        /*04a4*/ 	.word	0x00000006
        /*04a8*/ 	.word	0x00000000
        /*04ac*/ 	.short	0x010a
        /*04ae*/ 	.byte	0x3f
	.zero		1


	//   ....[67]....
        /*04b0*/ 	.word	0x00009110
        /*04b4*/ 	.word	0x00000009
        /*04b8*/ 	.word	0x00000000
        /*04bc*/ 	.short	0x010a
        /*04be*/ 	.byte	0x3f
	.zero		1


	//   ....[68]....
        /*04c0*/ 	.word	0x000091a0
        /*04c4*/ 	.word	0x00000006
        /*04c8*/ 	.word	0x00000000
        /*04cc*/ 	.short	0x010a
        /*04ce*/ 	.byte	0x3f
	.zero		1


	//   ....[69]....
        /*04d0*/ 	.word	0x00009230
        /*04d4*/ 	.word	0x00000009
        /*04d8*/ 	.word	0x00000000
        /*04dc*/ 	.short	0x010a
        /*04de*/ 	.byte	0x3f
	.zero		1


	//   ....[70]....
        /*04e0*/ 	.word	0x000092c0
        /*04e4*/ 	.word	0x00000006
        /*04e8*/ 	.word	0x00000000
        /*04ec*/ 	.short	0x010a
        /*04ee*/ 	.byte	0x3f
	.zero		1


	//   ....[71]....
        /*04f0*/ 	.word	0x00009350
        /*04f4*/ 	.word	0x00000009
        /*04f8*/ 	.word	0x00000000
        /*04fc*/ 	.short	0x010a
        /*04fe*/ 	.byte	0x3f
	.zero		1


	//   ....[72]....
        /*0500*/ 	.word	0x000093e0
        /*0504*/ 	.word	0x00000006
        /*0508*/ 	.word	0x00000000
        /*050c*/ 	.short	0x010a
        /*050e*/ 	.byte	0x3f
	.zero		1


	//   ....[73]....
        /*0510*/ 	.word	0x00009470
        /*0514*/ 	.word	0x00000009
        /*0518*/ 	.word	0x00000000
        /*051c*/ 	.short	0x010a
        /*051e*/ 	.byte	0x3f
	.zero		1


	//   ....[74]....
        /*0520*/ 	.word	0x00009500
        /*0524*/ 	.word	0x00000006
        /*0528*/ 	.word	0x00000000
        /*052c*/ 	.short	0x010a
        /*052e*/ 	.byte	0x3f
	.zero		1


	//   ....[75]....
        /*0530*/ 	.word	0x00009590
        /*0534*/ 	.word	0x00000009
        /*0538*/ 	.word	0x00000000
        /*053c*/ 	.short	0x010a
        /*053e*/ 	.byte	0x3f
	.zero		1


	//   ....[76]....
        /*0540*/ 	.word	0x00009620
        /*0544*/ 	.word	0x00000006
        /*0548*/ 	.word	0x00000000
        /*054c*/ 	.short	0x010a
        /*054e*/ 	.byte	0x3f
	.zero		1


	//   ....[77]....
        /*0550*/ 	.word	0x000096b0
        /*0554*/ 	.word	0x00000009
        /*0558*/ 	.word	0x00000000
        /*055c*/ 	.short	0x010a
        /*055e*/ 	.byte	0x3f
	.zero		1


	//   ....[78]....
        /*0560*/ 	.word	0x00009740
        /*0564*/ 	.word	0x00000006
        /*0568*/ 	.word	0x00000000
        /*056c*/ 	.short	0x010a
        /*056e*/ 	.byte	0x3f
	.zero		1


	//   ....[79]....
        /*0570*/ 	.word	0x000097d0
        /*0574*/ 	.word	0x00000009
        /*0578*/ 	.word	0x00000000
        /*057c*/ 	.short	0x010a
        /*057e*/ 	.byte	0x3f
	.zero		1


	//   ....[80]....
        /*0580*/ 	.word	0x00009860
        /*0584*/ 	.word	0x00000006
        /*0588*/ 	.word	0x00000000
        /*058c*/ 	.short	0x010a
        /*058e*/ 	.byte	0x3f
	.zero		1


	//   ....[81]....
        /*0590*/ 	.word	0x000098f0
        /*0594*/ 	.word	0x00000009
        /*0598*/ 	.word	0x00000000
        /*059c*/ 	.short	0x010a
        /*059e*/ 	.byte	0x3f
	.zero		1


	//   ....[82]....
        /*05a0*/ 	.word	0x00009980
        /*05a4*/ 	.word	0x00000006
        /*05a8*/ 	.word	0x00000000
        /*05ac*/ 	.short	0x010a
        /*05ae*/ 	.byte	0x3f
	.zero		1


	//   ....[83]....
        /*05b0*/ 	.word	0x00009a10
        /*05b4*/ 	.word	0x00000009
        /*05b8*/ 	.word	0x00000000
        /*05bc*/ 	.short	0x010a
        /*05be*/ 	.byte	0x3f
	.zero		1


	//   ....[84]....
        /*05c0*/ 	.word	0x00009aa0
        /*05c4*/ 	.word	0x00000006
        /*05c8*/ 	.word	0x00000000
        /*05cc*/ 	.short	0x010a
        /*05ce*/ 	.byte	0x3f
	.zero		1


	//   ....[85]....
        /*05d0*/ 	.word	0x00009b30
        /*05d4*/ 	.word	0x00000009
        /*05d8*/ 	.word	0x00000000
        /*05dc*/ 	.short	0x010a
        /*05de*/ 	.byte	0x3f
	.zero		1


	//   ....[86]....
        /*05e0*/ 	.word	0x00009bc0
        /*05e4*/ 	.word	0x00000006
        /*05e8*/ 	.word	0x00000000
        /*05ec*/ 	.short	0x010a
        /*05ee*/ 	.byte	0x3f
	.zero		1


	//   ....[87]....
        /*05f0*/ 	.word	0x00009c50
        /*05f4*/ 	.word	0x00000003
        /*05f8*/ 	.word	0x00000000
        /*05fc*/ 	.short	0x010a
        /*05fe*/ 	.byte	0x3f
	.zero		1


	//   ....[88]....
        /*0600*/ 	.word	0x00009cb0
        /*0604*/ 	.word	0x00000003
        /*0608*/ 	.word	0x00000000
        /*060c*/ 	.short	0x010a
        /*060e*/ 	.byte	0x3f
	.zero		1


	//   ....[89]....
        /*0610*/ 	.word	0x00009d10
        /*0614*/ 	.word	0x00000005
        /*0618*/ 	.word	0x00000000
        /*061c*/ 	.short	0x010a
        /*061e*/ 	.byte	0x3f
	.zero		1


	//   ....[90]....
        /*0620*/ 	.word	0x00009de0
        /*0624*/ 	.word	0x0000000e
        /*0628*/ 	.word	0x000000d0
        /*062c*/ 	.short	0x010a
        /*062e*/ 	.byte	0x3f
	.zero		1


	//   ....[91]....
        /*0630*/ 	.word	0x00009eb0
        /*0634*/ 	.word	0x00000007
        /*0638*/ 	.word	0x00000000
        /*063c*/ 	.short	0x010a
        /*063e*/ 	.byte	0x3f
	.zero		1


	//   ....[92]....
        /*0640*/ 	.word	0x00009f00
        /*0644*/ 	.word	0x00000009
        /*0648*/ 	.word	0x00000000
        /*064c*/ 	.short	0x010a
        /*064e*/ 	.byte	0x3f
	.zero		1


	//   ....[93]....
        /*0650*/ 	.word	0x00009f50
        /*0654*/ 	.word	0x00000006
        /*0658*/ 	.word	0x00000000
        /*065c*/ 	.short	0x010a
        /*065e*/ 	.byte	0x3f
	.zero		1


	//   ....[94]....
        /*0660*/ 	.word	0x00009fa0
        /*0664*/ 	.word	0x00000009
        /*0668*/ 	.word	0x00000000
        /*066c*/ 	.short	0x010a
        /*066e*/ 	.byte	0x3f
	.zero		1


	//   ....[95]....
        /*0670*/ 	.word	0x00009ff0
        /*0674*/ 	.word	0x00000006
        /*0678*/ 	.word	0x00000000
        /*067c*/ 	.short	0x010a
        /*067e*/ 	.byte	0x3f
	.zero		1


	//   ....[96]....
        /*0680*/ 	.word	0x0000a040
        /*0684*/ 	.word	0x00000009
        /*0688*/ 	.word	0x00000000
        /*068c*/ 	.short	0x010a
        /*068e*/ 	.byte	0x3f
	.zero		1


	//   ....[97]....
        /*0690*/ 	.word	0x0000a090
        /*0694*/ 	.word	0x00000006
        /*0698*/ 	.word	0x00000000
        /*069c*/ 	.short	0x010a
        /*069e*/ 	.byte	0x3f
	.zero		1


	//   ....[98]....
        /*06a0*/ 	.word	0x0000a0e0
        /*06a4*/ 	.word	0x00000009
        /*06a8*/ 	.word	0x00000000
        /*06ac*/ 	.short	0x010a
        /*06ae*/ 	.byte	0x3f
	.zero		1


	//   ....[99]....
        /*06b0*/ 	.word	0x0000a130
        /*06b4*/ 	.word	0x00000006
        /*06b8*/ 	.word	0x00000000
        /*06bc*/ 	.short	0x010a
        /*06be*/ 	.byte	0x3f
	.zero		1


	//   ....[100]....
        /*06c0*/ 	.word	0x0000a180
        /*06c4*/ 	.word	0x00000009
        /*06c8*/ 	.word	0x00000000
        /*06cc*/ 	.short	0x010a
        /*06ce*/ 	.byte	0x3f
	.zero		1


	//   ....[101]....
        /*06d0*/ 	.word	0x0000a1d0
        /*06d4*/ 	.word	0x00000006
        /*06d8*/ 	.word	0x00000000
        /*06dc*/ 	.short	0x010a
        /*06de*/ 	.byte	0x3f
	.zero		1


	//   ....[102]....
        /*06e0*/ 	.word	0x0000a220
        /*06e4*/ 	.word	0x00000009
        /*06e8*/ 	.word	0x00000000
        /*06ec*/ 	.short	0x010a
        /*06ee*/ 	.byte	0x3f
	.zero		1


	//   ....[103]....
        /*06f0*/ 	.word	0x0000a270
        /*06f4*/ 	.word	0x00000006
        /*06f8*/ 	.word	0x00000000
        /*06fc*/ 	.short	0x010a
        /*06fe*/ 	.byte	0x3f
	.zero		1


	//   ....[104]....
        /*0700*/ 	.word	0x0000a2c0
        /*0704*/ 	.word	0x00000009
        /*0708*/ 	.word	0x00000000
        /*070c*/ 	.short	0x010a
        /*070e*/ 	.byte	0x3f
	.zero		1


	//   ....[105]....
        /*0710*/ 	.word	0x0000a310
        /*0714*/ 	.word	0x00000006
        /*0718*/ 	.word	0x00000000
        /*071c*/ 	.short	0x010a
        /*071e*/ 	.byte	0x3f
	.zero		1


	//   ....[106]....
        /*0720*/ 	.word	0x0000a360
        /*0724*/ 	.word	0x00000009
        /*0728*/ 	.word	0x00000000
        /*072c*/ 	.short	0x010a
        /*072e*/ 	.byte	0x3f
	.zero		1


	//   ....[107]....
        /*0730*/ 	.word	0x0000a3b0
        /*0734*/ 	.word	0x00000006
        /*0738*/ 	.word	0x00000000
        /*073c*/ 	.short	0x010a
        /*073e*/ 	.byte	0x3f
	.zero		1


	//   ....[108]....
        /*0740*/ 	.word	0x0000a400
        /*0744*/ 	.word	0x00000009
        /*0748*/ 	.word	0x00000000
        /*074c*/ 	.short	0x010a
        /*074e*/ 	.byte	0x3f
	.zero		1


	//   ....[109]....
        /*0750*/ 	.word	0x0000a450
        /*0754*/ 	.word	0x00000006
        /*0758*/ 	.word	0x00000000
        /*075c*/ 	.short	0x010a
        /*075e*/ 	.byte	0x3f
	.zero		1


	//   ....[110]....
        /*0760*/ 	.word	0x0000a4a0
        /*0764*/ 	.word	0x00000009
        /*0768*/ 	.word	0x00000000
        /*076c*/ 	.short	0x010a
        /*076e*/ 	.byte	0x3f
	.zero		1


	//   ....[111]....
        /*0770*/ 	.word	0x0000a4f0
        /*0774*/ 	.word	0x00000006
        /*0778*/ 	.word	0x00000000
        /*077c*/ 	.short	0x010a
        /*077e*/ 	.byte	0x3f
	.zero		1


	//   ....[112]....
        /*0780*/ 	.word	0x0000a540
        /*0784*/ 	.word	0x00000009
        /*0788*/ 	.word	0x00000000
        /*078c*/ 	.short	0x010a
        /*078e*/ 	.byte	0x3f
	.zero		1


	//   ....[113]....
        /*0790*/ 	.word	0x0000a590
        /*0794*/ 	.word	0x00000006
        /*0798*/ 	.word	0x00000000
        /*079c*/ 	.short	0x010a
        /*079e*/ 	.byte	0x3f
	.zero		1


	//   ....[114]....
        /*07a0*/ 	.word	0x0000a5e0
        /*07a4*/ 	.word	0x00000009
        /*07a8*/ 	.word	0x00000000
        /*07ac*/ 	.short	0x010a
        /*07ae*/ 	.byte	0x3f
	.zero		1


	//   ....[115]....
        /*07b0*/ 	.word	0x0000a630
        /*07b4*/ 	.word	0x00000006
        /*07b8*/ 	.word	0x00000000
        /*07bc*/ 	.short	0x010a
        /*07be*/ 	.byte	0x3f
	.zero		1


	//----- nvinfo : EIATTR_NUM_MBARRIERS
	.align		4
.L_35:
        /*07c0*/ 	.byte	0x03, 0x38
        /*07c2*/ 	.short	0x0036


	//----- nvinfo : EIATTR_EXIT_INSTR_OFFSETS
	.align		4
        /*07c4*/ 	.byte	0x04, 0x1c
        /*07c6*/ 	.short	(.L_37 - .L_36)


	//   ....[0]....
.L_36:
        /*07c8*/ 	.word	0x000008d0


	//   ....[1]....
        /*07cc*/ 	.word	0x00001190


	//   ....[2]....
        /*07d0*/ 	.word	0x00007a10


	//   ....[3]....
        /*07d4*/ 	.word	0x00008040


	//   ....[4]....
        /*07d8*/ 	.word	0x00009ca0


	//----- nvinfo : EIATTR_MAX_THREADS
	.align		4
.L_37:
        /*07dc*/ 	.byte	0x04, 0x05
        /*07de*/ 	.short	(.L_39 - .L_38)
.L_38:
        /*07e0*/ 	.word	0x00000180
        /*07e4*/ 	.word	0x00000001
        /*07e8*/ 	.word	0x00000001


	//----- nvinfo : EIATTR_CRS_STACK_SIZE
	.align		4
.L_39:
        /*07ec*/ 	.byte	0x04, 0x1e
        /*07ee*/ 	.short	(.L_41 - .L_40)
.L_40:
        /*07f0*/ 	.word	0x00000000


	//----- nvinfo : EIATTR_CBANK_PARAM_SIZE
	.align		4
.L_41:
        /*07f4*/ 	.byte	0x03, 0x19
        /*07f6*/ 	.short	0x0470


	//----- nvinfo : EIATTR_PARAM_CBANK
	.align		4
        /*07f8*/ 	.byte	0x04, 0x0a
        /*07fa*/ 	.short	(.L_43 - .L_42)
	.align		4
.L_42:
        /*07fc*/ 	.word	index@(.nv.constant0._ZN7cutlass13device_kernelINS_4gemm6kernel13GemmUniversalIN4cute5tupleIJiiiiEEENS1_10collective13CollectiveMmaINS1_34MainloopSm90TmaGmmaWarpSpecializedILi26ENS5_IJNS4_1CILi1EEESB_SB_EEENS1_35KernelTmaWarpSpecializedCooperativeEEENS5_IJNSA_ILi192EEENSA_ILi80EEENSA_ILi16EEEEEENS_6half_tENS5_IJlSB_lEEESJ_SK_NS4_8TiledMMAINS4_8MMA_AtomIJNS4_4SM904GMMA25MMA_64x16x16_F32F16F16_SSILNSO_5MajorE0ELSQ_0ELNSO_7ScaleInE1ELSR_1EEEEEENS4_6LayoutINS5_IJNSA_ILi2EEESB_SB_EEENS5_IJSB_NSA_ILi0EEESX_EEEEENS5_IJNS4_10UnderscoreES10_S10_EEEEENS4_13SM90_TMA_LOADENS4_14ComposedLayoutINS4_7SwizzleILi1ELi4ELi3EEENS4_18smem_ptr_flag_bitsILi16EEENSU_INS5_IJNSA_ILi8EEESH_EEENS5_IJSH_SB_EEEEEEEvNS4_8identityES13_S1D_vS1E_EENS_8epilogue10collective6detail29Sm90TmaWarpSpecializedAdapterINS1H_15DefaultEpilogueISJ_SK_SK_NS1G_6thread17LinearCombinationISJ_Li1EffLNS1L_9ScaleType4KindE0ELNS_15FloatRoundStyleE2ESJ_EENS1_15EpilogueDefaultEEEEEvvEEEEvNT_6ParamsE)
        /*0800*/ 	.short	0x0210
        /*0802*/ 	.short	0x0470


	//----- nvinfo : EIATTR_SW_WAR
	.align		4
.L_43:
        /*0804*/ 	.byte	0x04, 0x36
        /*0806*/ 	.short	(.L_45 - .L_44)
.L_44:
        /*0808*/ 	.word	0x00000008
.L_45:


//--------------------- .nv.callgraph             --------------------------
	.section	.nv.callgraph,"",@"SHT_CUDA_CALLGRAPH"
	.align	4
	.sectionentsize	8
	.align		4
        /*0000*/ 	.word	0x00000000
	.align		4
        /*0004*/ 	.word	0xffffffff
	.align		4
        /*0008*/ 	.word	index@(_ZN7cutlass13device_kernelINS_4gemm6kernel13GemmUniversalIN4cute5tupleIJiiiiEEENS1_10collective13CollectiveMmaINS1_34MainloopSm90TmaGmmaWarpSpecializedILi26ENS5_IJNS4_1CILi1EEESB_SB_EEENS1_35KernelTmaWarpSpecializedCooperativeEEENS5_IJNSA_ILi192EEENSA_ILi80EEENSA_ILi16EEEEEENS_6half_tENS5_IJlSB_lEEESJ_SK_NS4_8TiledMMAINS4_8MMA_AtomIJNS4_4SM904GMMA25MMA_64x16x16_F32F16F16_SSILNSO_5MajorE0ELSQ_0ELNSO_7ScaleInE1ELSR_1EEEEEENS4_6LayoutINS5_IJNSA_ILi2EEESB_SB_EEENS5_IJSB_NSA_ILi0EEESX_EEEEENS5_IJNS4_10UnderscoreES10_S10_EEEEENS4_13SM90_TMA_LOADENS4_14ComposedLayoutINS4_7SwizzleILi1ELi4ELi3EEENS4_18smem_ptr_flag_bitsILi16EEENSU_INS5_IJNSA_ILi8EEESH_EEENS5_IJSH_SB_EEEEEEEvNS4_8identityES13_S1D_vS1E_EENS_8epilogue10collective6detail29Sm90TmaWarpSpecializedAdapterINS1H_15DefaultEpilogueISJ_SK_SK_NS1G_6thread17LinearCombinationISJ_Li1EffLNS1L_9ScaleType4KindE0ELNS_15FloatRoundStyleE2ESJ_EENS1_15EpilogueDefaultEEEEEvvEEEEvNT_6ParamsE)
	.align		4
        /*000c*/ 	.word	index@(__assertfail)
	.align		4
        /*0010*/ 	.word	0x00000000
	.align		4
        /*0014*/ 	.word	0xfffffffe
	.align		4
        /*0018*/ 	.word	0x00000000
	.align		4
        /*001c*/ 	.word	0xfffffffd
	.align		4
        /*0020*/ 	.word	0x00000000
	.align		4
        /*0024*/ 	.word	0xfffffffc


//--------------------- .nv.constant4             --------------------------
	.section	.nv.constant4,"a",@progbits
	.align	8
	.align		8
.nv.constant4:
        /*0000*/ 	.dword	__assertfail
	.align		8
        /*0008*/ 	.dword	__unnamed_1
	.align		8
        /*0010*/ 	.dword	_ZN40_INTERNAL_a23922b2_4_k_cu_e092f360_140264cuda3std3__45__cpo5beginE
	.align		8
        /*0018*/ 	.dword	_ZN40_INTERNAL_a23922b2_4_k_cu_e092f360_140264cuda3std3__45__cpo3endE
	.align		8
        /*0020*/ 	.dword	_ZN40_INTERNAL_a23922b2_4_k_cu_e092f360_140264cuda3std3__45__cpo6cbeginE
	.align		8
        /*0028*/ 	.dword	_ZN40_INTERNAL_a23922b2_4_k_cu_e092f360_140264cuda3std3__45__cpo4cendE
	.align		8
        /*0030*/ 	.dword	_ZN40_INTERNAL_a23922b2_4_k_cu_e092f360_140264cuda3std3__442_GLOBAL__N__a23922b2_4_k_cu_e092f360_140266ignoreE
	.align		8
        /*0038*/ 	.dword	_ZN40_INTERNAL_a23922b2_4_k_cu_e092f360_140264cuda3std3__419piecewise_constructE
	.align		8
        /*0040*/ 	.dword	_ZN40_INTERNAL_a23922b2_4_k_cu_e092f360_140264cuda3std3__48in_placeE
	.align		8
        /*0048*/ 	.dword	_ZN40_INTERNAL_a23922b2_4_k_cu_e092f360_140264cuda3std6ranges3__45__cpo4swapE
	.align		8
        /*0050*/ 	.dword	_ZN40_INTERNAL_a23922b2_4_k_cu_e092f360_140264cuda3std6ranges3__45__cpo9iter_moveE
	.align		8
        /*0058*/ 	.dword	_ZN40_INTERNAL_a23922b2_4_k_cu_e092f360_140264cute7productE
	.align		8
        /*0060*/ 	.dword	_ZN40_INTERNAL_a23922b2_4_k_cu_e092f360_140264cute1_E
	.align		8
        /*0068*/ 	.dword	$str$22
	.align		8
        /*0070*/ 	.dword	$str$23


//--------------------- .text._ZN7cutlass13device_kernelINS_4gemm6kernel13GemmUniversalIN4cute5tupleIJiiiiEEENS1_10collective13CollectiveMmaINS1_34MainloopSm90TmaGmmaWarpSpecializedILi26ENS5_IJNS4_1CILi1EEESB_SB_EEENS1_35KernelTmaWarpSpecializedCooperativeEEENS5_IJNSA_ILi192EEENSA_ILi80EEENSA_ILi16EEEEEENS_6half_tENS5_IJlSB_lEEESJ_SK_NS4_8TiledMMAINS4_8MMA_AtomIJNS4_4SM904GMMA25MMA_64x16x16_F32F16F16_SSILNSO_5MajorE0ELSQ_0ELNSO_7ScaleInE1ELSR_1EEEEEENS4_6LayoutINS5_IJNSA_ILi2EEESB_SB_EEENS5_IJSB_NSA_ILi0EEESX_EEEEENS5_IJNS4_10UnderscoreES10_S10_EEEEENS4_13SM90_TMA_LOADENS4_14ComposedLayoutINS4_7SwizzleILi1ELi4ELi3EEENS4_18smem_ptr_flag_bitsILi16EEENSU_INS5_IJNSA_ILi8EEESH_EEENS5_IJSH_SB_EEEEEEEvNS4_8identityES13_S1D_vS1E_EENS_8epilogue10collective6detail29Sm90TmaWarpSpecializedAdapterINS1H_15DefaultEpilogueISJ_SK_SK_NS1G_6thread17LinearCombinationISJ_Li1EffLNS1L_9ScaleType4KindE0ELNS_15FloatRoundStyleE2ESJ_EENS1_15EpilogueDefaultEEEEEvvEEEEvNT_6ParamsE --------------------------
	.section	.text._ZN7cutlass13device_kernelINS_4gemm6kernel13GemmUniversalIN4cute5tupleIJiiiiEEENS1_10collective13CollectiveMmaINS1_34MainloopSm90TmaGmmaWarpSpecializedILi26ENS5_IJNS4_1CILi1EEESB_SB_EEENS1_35KernelTmaWarpSpecializedCooperativeEEENS5_IJNSA_ILi192EEENSA_ILi80EEENSA_ILi16EEEEEENS_6half_tENS5_IJlSB_lEEESJ_SK_NS4_8TiledMMAINS4_8MMA_AtomIJNS4_4SM904GMMA25MMA_64x16x16_F32F16F16_SSILNSO_5MajorE0ELSQ_0ELNSO_7ScaleInE1ELSR_1EEEEEENS4_6LayoutINS5_IJNSA_ILi2EEESB_SB_EEENS5_IJSB_NSA_ILi0EEESX_EEEEENS5_IJNS4_10UnderscoreES10_S10_EEEEENS4_13SM90_TMA_LOADENS4_14ComposedLayoutINS4_7SwizzleILi1ELi4ELi3EEENS4_18smem_ptr_flag_bitsILi16EEENSU_INS5_IJNSA_ILi8EEESH_EEENS5_IJSH_SB_EEEEEEEvNS4_8identityES13_S1D_vS1E_EENS_8epilogue10collective6detail29Sm90TmaWarpSpecializedAdapterINS1H_15DefaultEpilogueISJ_SK_SK_NS1G_6thread17LinearCombinationISJ_Li1EffLNS1L_9ScaleType4KindE0ELNS_15FloatRoundStyleE2ESJ_EENS1_15EpilogueDefaultEEEEEvvEEEEvNT_6ParamsE,"ax",@progbits
	.align	128
.text._ZN7cutlass13device_kernelINS_4gemm6kernel13GemmUniversalIN4cute5tupleIJiiiiEEENS1_10collective13CollectiveMmaINS1_34MainloopSm90TmaGmmaWarpSpecializedILi26ENS5_IJNS4_1CILi1EEESB_SB_EEENS1_35KernelTmaWarpSpecializedCooperativeEEENS5_IJNSA_ILi192EEENSA_ILi80EEENSA_ILi16EEEEEENS_6half_tENS5_IJlSB_lEEESJ_SK_NS4_8TiledMMAINS4_8MMA_AtomIJNS4_4SM904GMMA25MMA_64x16x16_F32F16F16_SSILNSO_5MajorE0ELSQ_0ELNSO_7ScaleInE1ELSR_1EEEEEENS4_6LayoutINS5_IJNSA_ILi2EEESB_SB_EEENS5_IJSB_NSA_ILi0EEESX_EEEEENS5_IJNS4_10UnderscoreES10_S10_EEEEENS4_13SM90_TMA_LOADENS4_14ComposedLayoutINS4_7SwizzleILi1ELi4ELi3EEENS4_18smem_ptr_flag_bitsILi16EEENSU_INS5_IJNSA_ILi8EEESH_EEENS5_IJSH_SB_EEEEEEEvNS4_8identityES13_S1D_vS1E_EENS_8epilogue10collective6detail29Sm90TmaWarpSpecializedAdapterINS1H_15DefaultEpilogueISJ_SK_SK_NS1G_6thread17LinearCombinationISJ_Li1EffLNS1L_9ScaleType4KindE0ELNS_15FloatRoundStyleE2ESJ_EENS1_15EpilogueDefaultEEEEEvvEEEEvNT_6ParamsE:
        .type           _ZN7cutlass13device_kernelINS_4gemm6kernel13GemmUniversalIN4cute5tupleIJiiiiEEENS1_10collective13CollectiveMmaINS1_34MainloopSm90TmaGmmaWarpSpecializedILi26ENS5_IJNS4_1CILi1EEESB_SB_EEENS1_35KernelTmaWarpSpecializedCooperativeEEENS5_IJNSA_ILi192EEENSA_ILi80EEENSA_ILi16EEEEEENS_6half_tENS5_IJlSB_lEEESJ_SK_NS4_8TiledMMAINS4_8MMA_AtomIJNS4_4SM904GMMA25MMA_64x16x16_F32F16F16_SSILNSO_5MajorE0ELSQ_0ELNSO_7ScaleInE1ELSR_1EEEEEENS4_6LayoutINS5_IJNSA_ILi2EEESB_SB_EEENS5_IJSB_NSA_ILi0EEESX_EEEEENS5_IJNS4_10UnderscoreES10_S10_EEEEENS4_13SM90_TMA_LOADENS4_14ComposedLayoutINS4_7SwizzleILi1ELi4ELi3EEENS4_18smem_ptr_flag_bitsILi16EEENSU_INS5_IJNSA_ILi8EEESH_EEENS5_IJSH_SB_EEEEEEEvNS4_8identityES13_S1D_vS1E_EENS_8epilogue10collective6detail29Sm90TmaWarpSpecializedAdapterINS1H_15DefaultEpilogueISJ_SK_SK_NS1G_6thread17LinearCombinationISJ_Li1EffLNS1L_9ScaleType4KindE0ELNS_15FloatRoundStyleE2ESJ_EENS1_15EpilogueDefaultEEEEEvvEEEEvNT_6ParamsE,@function
        .size           _ZN7cutlass13device_kernelINS_4gemm6kernel13GemmUniversalIN4cute5tupleIJiiiiEEENS1_10collective13CollectiveMmaINS1_34MainloopSm90TmaGmmaWarpSpecializedILi26ENS5_IJNS4_1CILi1EEESB_SB_EEENS1_35KernelTmaWarpSpecializedCooperativeEEENS5_IJNSA_ILi192EEENSA_ILi80EEENSA_ILi16EEEEEENS_6half_tENS5_IJlSB_lEEESJ_SK_NS4_8TiledMMAINS4_8MMA_AtomIJNS4_4SM904GMMA25MMA_64x16x16_F32F16F16_SSILNSO_5MajorE0ELSQ_0ELNSO_7ScaleInE1ELSR_1EEEEEENS4_6LayoutINS5_IJNSA_ILi2EEESB_SB_EEENS5_IJSB_NSA_ILi0EEESX_EEEEENS5_IJNS4_10UnderscoreES10_S10_EEEEENS4_13SM90_TMA_LOADENS4_14ComposedLayoutINS4_7SwizzleILi1ELi4ELi3EEENS4_18smem_ptr_flag_bitsILi16EEENSU_INS5_IJNSA_ILi8EEESH_EEENS5_IJSH_SB_EEEEEEEvNS4_8identityES13_S1D_vS1E_EENS_8epilogue10collective6detail29Sm90TmaWarpSpecializedAdapterINS1H_15DefaultEpilogueISJ_SK_SK_NS1G_6thread17LinearCombinationISJ_Li1EffLNS1L_9ScaleType4KindE0ELNS_15FloatRoundStyleE2ESJ_EENS1_15EpilogueDefaultEEEEEvvEEEEvNT_6ParamsE,(.L_x_269 - _ZN7cutlass13device_kernelINS_4gemm6kernel13GemmUniversalIN4cute5tupleIJiiiiEEENS1_10collective13CollectiveMmaINS1_34MainloopSm90TmaGmmaWarpSpecializedILi26ENS5_IJNS4_1CILi1EEESB_SB_EEENS1_35KernelTmaWarpSpecializedCooperativeEEENS5_IJNSA_ILi192EEENSA_ILi80EEENSA_ILi16EEEEEENS_6half_tENS5_IJlSB_lEEESJ_SK_NS4_8TiledMMAINS4_8MMA_AtomIJNS4_4SM904GMMA25MMA_64x16x16_F32F16F16_SSILNSO_5MajorE0ELSQ_0ELNSO_7ScaleInE1ELSR_1EEEEEENS4_6LayoutINS5_IJNSA_ILi2EEESB_SB_EEENS5_IJSB_NSA_ILi0EEESX_EEEEENS5_IJNS4_10UnderscoreES10_S10_EEEEENS4_13SM90_TMA_LOADENS4_14ComposedLayoutINS4_7SwizzleILi1ELi4ELi3EEENS4_18smem_ptr_flag_bitsILi16EEENSU_INS5_IJNSA_ILi8EEESH_EEENS5_IJSH_SB_EEEEEEEvNS4_8identityES13_S1D_vS1E_EENS_8epilogue10collective6detail29Sm90TmaWarpSpecializedAdapterINS1H_15DefaultEpilogueISJ_SK_SK_NS1G_6thread17LinearCombinationISJ_Li1EffLNS1L_9ScaleType4KindE0ELNS_15FloatRoundStyleE2ESJ_EENS1_15EpilogueDefaultEEEEEvvEEEEvNT_6ParamsE)
        .other          _ZN7cutlass13device_kernelINS_4gemm6kernel13GemmUniversalIN4cute5tupleIJiiiiEEENS1_10collective13CollectiveMmaINS1_34MainloopSm90TmaGmmaWarpSpecializedILi26ENS5_IJNS4_1CILi1EEESB_SB_EEENS1_35KernelTmaWarpSpecializedCooperativeEEENS5_IJNSA_ILi192EEENSA_ILi80EEENSA_ILi16EEEEEENS_6half_tENS5_IJlSB_lEEESJ_SK_NS4_8TiledMMAINS4_8MMA_AtomIJNS4_4SM904GMMA25MMA_64x16x16_F32F16F16_SSILNSO_5MajorE0ELSQ_0ELNSO_7ScaleInE1ELSR_1EEEEEENS4_6LayoutINS5_IJNSA_ILi2EEESB_SB_EEENS5_IJSB_NSA_ILi0EEESX_EEEEENS5_IJNS4_10UnderscoreES10_S10_EEEEENS4_13SM90_TMA_LOADENS4_14ComposedLayoutINS4_7SwizzleILi1ELi4ELi3EEENS4_18smem_ptr_flag_bitsILi16EEENSU_INS5_IJNSA_ILi8EEESH_EEENS5_IJSH_SB_EEEEEEEvNS4_8identityES13_S1D_vS1E_EENS_8epilogue10collective6detail29Sm90TmaWarpSpecializedAdapterINS1H_15DefaultEpilogueISJ_SK_SK_NS1G_6thread17LinearCombinationISJ_Li1EffLNS1L_9ScaleType4KindE0ELNS_15FloatRoundStyleE2ESJ_EENS1_15EpilogueDefaultEEEEEvvEEEEvNT_6ParamsE,@"STO_CUDA_ENTRY STV_DEFAULT"
_ZN7cutlass13device_kernelINS_4gemm6kernel13GemmUniversalIN4cute5tupleIJiiiiEEENS1_10collective13CollectiveMmaINS1_34MainloopSm90TmaGmmaWarpSpecializedILi26ENS5_IJNS4_1CILi1EEESB_SB_EEENS1_35KernelTmaWarpSpecializedCooperativeEEENS5_IJNSA_ILi192EEENSA_ILi80EEENSA_ILi16EEEEEENS_6half_tENS5_IJlSB_lEEESJ_SK_NS4_8TiledMMAINS4_8MMA_AtomIJNS4_4SM904GMMA25MMA_64x16x16_F32F16F16_SSILNSO_5MajorE0ELSQ_0ELNSO_7ScaleInE1ELSR_1EEEEEENS4_6LayoutINS5_IJNSA_ILi2EEESB_SB_EEENS5_IJSB_NSA_ILi0EEESX_EEEEENS5_IJNS4_10UnderscoreES10_S10_EEEEENS4_13SM90_TMA_LOADENS4_14ComposedLayoutINS4_7SwizzleILi1ELi4ELi3EEENS4_18smem_ptr_flag_bitsILi16EEENSU_INS5_IJNSA_ILi8EEESH_EEENS5_IJSH_SB_EEEEEEEvNS4_8identityES13_S1D_vS1E_EENS_8epilogue10collective6detail29Sm90TmaWarpSpecializedAdapterINS1H_15DefaultEpilogueISJ_SK_SK_NS1G_6thread17LinearCombinationISJ_Li1EffLNS1L_9ScaleType4KindE0ELNS_15FloatRoundStyleE2ESJ_EENS1_15EpilogueDefaultEEEEEvvEEEEvNT_6ParamsE:
[----:B------:R-:W0:Y:S01]  /*0000*/  LDC R1, c[0x0][0x28] ;  /* 0x00000a00ff017b82 */ /* 0x000e220000000800 */
[----:B------:R-:W1:Y:S01]  /*0010*/  S2R R18, SR_TID.X ;  /* 0x0000000000127919 */ /* 0x000e620000002100 */
[----:B------:R-:W-:Y:S01]  /*0020*/  ELECT P0, URZ, PT ;  /* 0x00000000003f782f */ /* 0x000fe20003800000 */
[----:B------:R-:W-:Y:S01]  /*0030*/  BSSY B0, `(.L_x_0) ;  /* 0x000000f000007945 */ /* 0x000fe20003800000 */
[--C-:B-1----:R-:W-:Y:S02]  /*0040*/  SHF.R.U32.HI R0, RZ, 0x5, R18.reuse ;  /* 0x00000005ff007819 */ /* 0x102fe40000011612 */
[----:B------:R-:W-:-:S03]  /*0050*/  SHF.R.U32.HI R22, RZ, 0x7, R18 ;  /* 0x00000007ff167819 */ /* 0x000fc60000011612 */
[----:B------:R-:W1:Y:S04]  /*0060*/  SHFL.IDX PT, R5, R0, RZ, 0x1f ;  /* 0x00001fff00057589 */ /* 0x000e6800000e0000 */
[----:B------:R2:W3:Y:S01]  /*0070*/  SHFL.IDX PT, R8, R22, RZ, 0x1f ;  /* 0x00001fff16087589 */ /* 0x0004e200000e0000 */
[----:B-1----:R-:W-:-:S13]  /*0080*/  ISETP.NE.OR P0, PT, R5, RZ, !P0 ;  /* 0x000000ff0500720c */ /* 0x002fda0004705670 */
[----:B0-23--:R-:W-:Y:S05]  /*0090*/  @P0 BRA `(.L_x_1) ;  /* 0x0000000000200947 */ /* 0x00dfea0003800000 */
[----:B------:R-:W-:Y:S02]  /*00a0*/  ULDC.64 UR4, c[0x0][0x198] ;  /* 0x0000660000047ab9 */ /* 0x000fe40000000a00 */
[----:B------:R-:W-:Y:S02]  /*00b0*/  UIADD3 UR6, UP0, UR4, 0xf0, URZ ;  /* 0x000000f004067890 */ /* 0x000fe4000ff1e03f */
[----:B------:R-:W-:Y:S02]  /*00c0*/  UIADD3 UR4, UP1, UR4, 0x1f0, URZ ;  /* 0x000001f004047890 */ /* 0x000fe4000ff3e03f */
[----:B------:R-:W-:Y:S02]  /*00d0*/  UIADD3.X UR7, URZ, UR5, URZ, UP0, !UPT ;  /* 0x000000053f077290 */ /* 0x000fe400087fe43f */
[----:B------:R-:W-:-:S07]  /*00e0*/  UIADD3.X UR5, URZ, UR5, URZ, UP1, !UPT ;  /* 0x000000053f057290 */ /* 0x000fce0008ffe43f */
[----:B------:R0:W-:Y:S02]  /*00f0*/  UTMACCTL.PF [UR6] ;  /* 0x00000000060079b9 */ /* 0x0001e40008040000 */
[----:B------:R0:W-:Y:S02]  /*0100*/  UTMACCTL.PF [UR4] ;  /* 0x00000000040079b9 */ /* 0x0001e40008040000 */
[----:B0-----:R-:W-:Y:S01]  /*0110*/  NOP ;  /* 0x0000000000007918 */ /* 0x001fe20000000000 */
.L_x_1:
[----:B------:R-:W-:Y:S05]  /*0120*/  BSYNC B0 ;  /* 0x0000000000007941 */ /* 0x000fea0003800000 */
.L_x_0:
[----:B------:R-:W0:Y:S02]  /*0130*/  SHFL.IDX PT, R2, R0, RZ, 0x1f ;  /* 0x00001fff00027589 */ /* 0x000e2400000e0000 */
[----:B0-----:R-:W-:-:S13]  /*0140*/  ISETP.NE.AND P0, PT, R2, RZ, PT ;  /* 0x000000ff0200720c */ /* 0x001fda0003f05270 */
[----:B------:R-:W-:Y:S05]  /*0150*/  @P0 BRA `(.L_x_2) ;  /* 0x0000000400140947 */ /* 0x000fea0003800000 */
[----:B------:R-:W-:Y:S01]  /*0160*/  ELECT P0, URZ, PT ;  /* 0x00000000003f782f */ /* 0x000fe20003800000 */
[----:B------:R-:W-:-:S12]  /*0170*/  BSSY B0, `(.L_x_2) ;  /* 0x0000043000007945 */ /* 0x000fd80003800000 */
[----:B------:R-:W-:Y:S05]  /*0180*/  @!P0 BRA `(.L_x_3) ;  /* 0x0000000400048947 */ /* 0x000fea0003800000 */
[----:B------:R-:W0:Y:S01]  /*0190*/  S2UR UR8, SR_CgaCtaId ;  /* 0x00000000000879c3 */ /* 0x000e220000008800 */
[----:B------:R-:W-:Y:S01]  /*01a0*/  UMOV UR4, 0x400 ;  /* 0x0000040000047882 */ /* 0x000fe20000000000 */
[----:B------:R-:W-:Y:S01]  /*01b0*/  UMOV UR5, 0x1 ;  /* 0x0000000100057882 */ /* 0x000fe20000000000 */
[----:B------:R-:W-:Y:S02]  /*01c0*/  UMOV UR6, 0x100 ;  /* 0x0000010000067882 */ /* 0x000fe40000000000 */
[----:B------:R-:W-:-:S04]  /*01d0*/  UIADD3 UR6, -UR6, 0x100000, URZ ;  /* 0x0010000006067890 */ /* 0x000fc8000fffe13f */
[----:B------:R-:W-:Y:S02]  /*01e0*/  USHF.L.U32 UR7, UR6, 0xb, URZ ;  /* 0x0000000b06077899 */ /* 0x000fe4000800063f */
[----:B------:R-:W-:Y:S02]  /*01f0*/  USHF.L.U32 UR6, UR6, 0x1, URZ ;  /* 0x0000000106067899 */ /* 0x000fe4000800063f */
[----:B0-----:R-:W-:Y:S02]  /*0200*/  ULEA UR8, UR8, UR4, 0x18 ;  /* 0x0000000408087291 */ /* 0x001fe4000f8ec03f */
[----:B------:R-:W-:-:S04]  /*0210*/  UIADD3 UR4, -UR5, 0x100000, URZ ;  /* 0x0010000005047890 */ /* 0x000fc8000fffe13f */
[----:B------:R-:W-:Y:S02]  /*0220*/  USHF.L.U32 UR5, UR4, 0xb, URZ ;  /* 0x0000000b04057899 */ /* 0x000fe4000800063f */
[----:B------:R-:W-:Y:S01]  /*0230*/  USHF.L.U32 UR4, UR4, 0x1, URZ ;  /* 0x0000000104047899 */ /* 0x000fe2000800063f */
[----:B------:R-:W0:Y:S11]  /*0240*/  FENCE.VIEW.ASYNC.S ;  /* 0x00000000000073c6 */ /* 0x000e360000000000 */
[----:B0-----:R0:W1:Y:S01]  /*0250*/  SYNCS.EXCH.64 URZ, [UR8], UR4 ;  /* 0x00000004083f75b2 */ /* 0x0010620008000100 */
[----:B------:R0:W2:Y:S01]  /*0260*/  SYNCS.EXCH.64 URZ, [UR8+0xd0], UR6 ;  /* 0x0000d006083f75b2 */ /* 0x0000a20008000100 */
[----:B------:R0:W3:Y:S01]  /*0270*/  SYNCS.EXCH.64 URZ, [UR8+0x8], UR4 ;  /* 0x00000804083f75b2 */ /* 0x0000e20008000100 */
[----:B------:R0:W4:Y:S01]  /*0280*/  SYNCS.EXCH.64 URZ, [UR8+0xd8], UR6 ;  /* 0x0000d806083f75b2 */ /* 0x0001220008000100 */
[----:B------:R0:W0:Y:S01]  /*0290*/  SYNCS.EXCH.64 URZ, [UR8+0x10], UR4 ;  /* 0x00001004083f75b2 */ /* 0x0000220008000100 */
        /* <DEDUP_REMOVED lines=47> */
[----:B-1234-:R-:W-:Y:S01]  /*0590*/  NOP ;  /* 0x0000000000007918 */ /* 0x01efe20000000000 */
.L_x_3:
[----:B0-----:R-:W-:Y:S05]  /*05a0*/  BSYNC B0 ;  /* 0x0000000000007941 */ /* 0x001fea0003800000 */
.L_x_2:
[----:B------:R-:W0:Y:S01]  /*05b0*/  SHFL.IDX PT, R0, R0, RZ, 0x1f ;  /* 0x00001fff00007589 */ /* 0x000e2200000e0000 */
[----:B------:R-:W-:Y:S01]  /*05c0*/  ELECT P0, URZ, PT ;  /* 0x00000000003f782f */ /* 0x000fe20003800000 */
[----:B------:R-:W1:Y:S01]  /*05d0*/  LDC R2, c[0x0][0x65c] ;  /* 0x00019700ff027b82 */ /* 0x000e620000000800 */
[----:B------:R-:W-:Y:S01]  /*05e0*/  SHF.R.S32.HI R6, RZ, 0x1f, R5 ;  /* 0x0000001fff067819 */ /* 0x000fe20000011405 */
[----:B------:R-:W2:Y:S01]  /*05f0*/  S2R R3, SR_CTAID.Y ;  /* 0x0000000000037919 */ /* 0x000ea20000002600 */
[----:B------:R-:W-:Y:S01]  /*0600*/  UMOV UR4, 0x20 ;  /* 0x0000002000047882 */ /* 0x000fe20000000000 */
[----:B------:R-:W-:Y:S01]  /*0610*/  ISETP.NE.AND P2, PT, R8, RZ, PT ;  /* 0x000000ff0800720c */ /* 0x000fe20003f45270 */
[----:B------:R-:W-:Y:S01]  /*0620*/  NOP ;  /* 0x0000000000007918 */ /* 0x000fe20000000000 */
[----:B------:R-:W3:Y:S01]  /*0630*/  S2R R4, SR_CTAID.X ;  /* 0x0000000000047919 */ /* 0x000ee20000002500 */
[----:B------:R-:W-:Y:S01]  /*0640*/  LEA.HI R6, R6, R5, RZ, 0x2 ;  /* 0x0000000506067211 */ /* 0x000fe200078f10ff */
[----:B------:R-:W-:Y:S01]  /*0650*/  NOP ;  /* 0x0000000000007918 */ /* 0x000fe20000000000 */
[----:B0-----:R-:W-:-:S02]  /*0660*/  ISETP.NE.OR P0, PT, R0, RZ, !P0 ;  /* 0x000000ff0000720c */ /* 0x001fc40004705670 */
[----:B-1----:R-:W-:-:S04]  /*0670*/  ISETP.NE.AND P3, PT, R2, 0x1, PT ;  /* 0x000000010200780c */ /* 0x002fc80003f65270 */
[----:B------:R-:W-:Y:S02]  /*0680*/  P2R R0, PR, RZ, 0x8 ;  /* 0x00000008ff007803 */ /* 0x000fe40000000000 */
[----:B------:R-:W-:-:S05]  /*0690*/  LOP3.LUT R0, R6, 0xfffffffc, RZ, 0xc0, !PT ;  /* 0xfffffffc06007812 */ /* 0x000fca00078ec0ff */
[----:B------:R-:W-:Y:S01]  /*06a0*/  VOTEU.ALL UP0, P0 ;  /* 0x00000000003f7886 */ /* 0x000fe20000000000 */
[----:B------:R-:W-:Y:S01]  /*06b0*/  IMAD.IADD R0, R5, 0x1, -R0 ;  /* 0x0000000105007824 */ /* 0x000fe200078e0a00 */
[----:B------:R-:W3:Y:S01]  /*06c0*/  @P3 LDC R17, c[0x0][0x10] ;  /* 0x00000400ff113b82 */ /* 0x000ee20000000800 */
[----:B------:R-:W-:Y:S01]  /*06d0*/  VOTEU.ALL UP1, P0 ;  /* 0x00000000003f7886 */ /* 0x000fe20000020000 */
[----:B--2---:R-:W-:Y:S01]  /*06e0*/  @P3 IMAD.MOV.U32 R6, RZ, RZ, R3 ;  /* 0x000000ffff063224 */ /* 0x004fe200078e0003 */
[----:B------:R-:W-:Y:S01]  /*06f0*/  @!UP0 UMOV UR6, 0x400 ;  /* 0x0000040000068882 */ /* 0x000fe20000000000 */
[----:B------:R-:W-:-:S04]  /*0700*/  @!UP0 UIADD3 UR4, -UR4, 0x100000, URZ ;  /* 0x0010000004048890 */ /* 0x000fc8000fffe13f */
[----:B------:R-:W-:Y:S02]  /*0710*/  @!UP0 USHF.L.U32 UR5, UR4, 0xb, URZ ;  /* 0x0000000b04058899 */ /* 0x000fe4000800063f */
[----:B------:R-:W-:Y:S01]  /*0720*/  @!UP0 USHF.L.U32 UR4, UR4, 0x1, URZ ;  /* 0x0000000104048899 */ /* 0x000fe2000800063f */
[----:B------:R-:W-:Y:S02]  /*0730*/  @P3 IMAD.MOV.U32 R7, RZ, RZ, RZ ;  /* 0x000000ffff073224 */ /* 0x000fe400078e00ff */
[----:B------:R-:W-:Y:S01]  /*0740*/  IMAD.MOV.U32 R5, RZ, RZ, RZ ;  /* 0x000000ffff057224 */ /* 0x000fe200078e00ff */
[----:B------:R-:W0:Y:S01]  /*0750*/  @!UP0 S2UR UR7, SR_CgaCtaId ;  /* 0x00000000000789c3 */ /* 0x000e220000008800 */
[----:B------:R-:W-:-:S07]  /*0760*/  @P3 IMAD.MOV.U32 R11, RZ, RZ, RZ ;  /* 0x000000ffff0b3224 */ /* 0x000fce00078e00ff */
[----:B------:R-:W1:Y:S01]  /*0770*/  @!P3 LDC R9, c[0x0][0xc] ;  /* 0x00000300ff09bb82 */ /* 0x000e620000000800 */
[----:B---3--:R-:W-:-:S04]  /*0780*/  @P3 IMAD.WIDE.U32 R16, R4, R17, R6 ;  /* 0x0000001104103225 */ /* 0x008fc800078e0006 */
[----:B------:R-:W-:Y:S01]  /*0790*/  @P3 IMAD.IADD R17, R17, 0x1, R11 ;  /* 0x0000000111113824 */ /* 0x000fe200078e020b */
[----:B0-----:R-:W-:Y:S01]  /*07a0*/  @!UP0 ULEA UR6, UR7, UR6, 0x18 ;  /* 0x0000000607068291 */ /* 0x001fe2000f8ec03f */
[----:B------:R-:W-:Y:S01]  /*07b0*/  VOTEU.ALL UP0, P0 ;  /* 0x00000000003f7886 */ /* 0x000fe20000000000 */
[----:B------:R-:W-:-:S04]  /*07c0*/  ISETP.NE.AND P0, PT, R0, 0x3, PT ;  /* 0x000000030000780c */ /* 0x000fc80003f05270 */
[----:B------:R-:W-:Y:S01]  /*07d0*/  ISETP.EQ.OR P0, PT, R0, RZ, !P0 ;  /* 0x000000ff0000720c */ /* 0x000fe20004702670 */
[----:B-1----:R-:W-:-:S03]  /*07e0*/  @!P3 IMAD.WIDE.U32 R6, R9, R3, R4 ;  /* 0x000000030906b225 */ /* 0x002fc600078e0004 */
[C---:B------:R-:W-:Y:S01]  /*07f0*/  ISETP.EQ.AND P0, PT, R8.reuse, RZ, P0 ;  /* 0x000000ff0800720c */ /* 0x040fe20000702270 */
[----:B------:R-:W-:Y:S01]  /*0800*/  VIADD R8, R8, 0xffffffff ;  /* 0xffffffff08087836 */ /* 0x000fe20000000000 */
[----:B------:R-:W0:Y:S02]  /*0810*/  FENCE.VIEW.ASYNC.S ;  /* 0x00000000000073c6 */ /* 0x000e240000000000 */
[----:B0-----:R0:W1:Y:S01]  /*0820*/  @!UP0 SYNCS.EXCH.64 URZ, [UR6+0x1b0], UR4 ;  /* 0x0001b004063f85b2 */ /* 0x0010620008000100 */
[----:B------:R-:W-:Y:S01]  /*0830*/  @!P3 IMAD.MOV.U32 R16, RZ, RZ, R6 ;  /* 0x000000ffff10b224 */ /* 0x000fe200078e0006 */
[----:B------:R-:W-:Y:S01]  /*0840*/  SEL R19, RZ, 0x1, !P0 ;  /* 0x00000001ff137807 */ /* 0x000fe20004000000 */
[----:B------:R-:W-:Y:S01]  /*0850*/  @!P3 IMAD.MOV.U32 R17, RZ, RZ, R7 ;  /* 0x000000ffff11b224 */ /* 0x000fe200078e0007 */
[----:B------:R-:W-:-:S04]  /*0860*/  ISETP.GE.U32.AND P1, PT, R8, 0x2, PT ;  /* 0x000000020800780c */ /* 0x000fc80003f26070 */
[----:B------:R-:W-:Y:S01]  /*0870*/  SEL R19, R19, 0x2, P1 ;  /* 0x0000000213137807 */ /* 0x000fe20000800000 */
[----:B------:R0:W1:Y:S01]  /*0880*/  @!UP1 SYNCS.EXCH.64 URZ, [UR6+0x1b8], UR4 ;  /* 0x0001b804063f95b2 */ /* 0x0000620008000100 */
[----:B------:R-:W-:Y:S01]  /*0890*/  NOP ;  /* 0x0000000000007918 */ /* 0x000fe20000000000 */
[----:B-1----:R-:W-:Y:S06]  /*08a0*/  BAR.SYNC.DEFER_BLOCKING 0x0 ;  /* 0x0000000000007b1d */ /* 0x002fec0000010000 */
[----:B------:R-:W-:Y:S05]  /*08b0*/  @!P2 BRA `(.L_x_4) ;  /* 0x000000700058a947 */ /* 0x000fea0003800000 */
[----:B------:R-:W-:-:S13]  /*08c0*/  ISETP.GT.U32.AND P0, PT, R8, 0x1, PT ;  /* 0x000000010800780c */ /* 0x000fda0003f04070 */
[----:B0-----:R-:W-:Y:S05]  /*08d0*/  @P0 EXIT ;  /* 0x000000000000094d */ /* 0x001fea0003800000 */
[----:B------:R-:W-:Y:S01]  /*08e0*/  ULDC.64 UR4, c[0x0][0x650] ;  /* 0x0001940000047ab9 */ /* 0x000fe20000000a00 */
[----:B------:R-:W-:Y:S01]  /*08f0*/  PRMT R0, RZ, 0x7610, R0 ;  /* 0x00007610ff007816 */ /* 0x000fe20000000000 */
[----:B------:R-:W-:Y:S01]  /*0900*/  IMAD.MOV.U32 R106, RZ, RZ, -0x1 ;  /* 0xffffffffff6a7424 */ /* 0x000fe200078e00ff */
[----:B------:R-:W-:Y:S01]  /*0910*/  ISETP.GE.U32.AND P0, PT, R16, UR4, PT ;  /* 0x0000000410007c0c */ /* 0x000fe2000bf06070 */
[----:B------:R-:W-:Y:S02]  /*0920*/  IMAD.MOV.U32 R107, RZ, RZ, -0x1 ;  /* 0xffffffffff6b7424 */ /* 0x000fe400078e00ff */
[----:B------:R-:W-:Y:S01]  /*0930*/  IMAD.MOV.U32 R23, RZ, RZ, -0x1 ;  /* 0xffffffffff177424 */ /* 0x000fe200078e00ff */
[----:B------:R-:W-:-:S13]  /*0940*/  ISETP.GE.U32.AND.EX P0, PT, R17, UR5, PT, P0 ;  /* 0x0000000511007c0c */ /* 0x000fda000bf06100 */
[----:B------:R-:W-:Y:S05]  /*0950*/  @P0 BRA `(.L_x_5) ;  /* 0x0000000400540947 */ /* 0x000fea0003800000 */
[----:B------:R-:W0:Y:S01]  /*0960*/  LDC.64 R14, c[0x0][0x628] ;  /* 0x00018a00ff0e7b82 */ /* 0x000e220000000a00 */
[----:B------:R-:W-:Y:S02]  /*0970*/  IMAD.MOV.U32 R6, RZ, RZ, R16 ;  /* 0x000000ffff067224 */ /* 0x000fe400078e0010 */
[----:B------:R-:W-:-:S05]  /*0980*/  IMAD.MOV.U32 R7, RZ, RZ, R17 ;  /* 0x000000ffff077224 */ /* 0x000fca00078e0011 */
[----:B------:R-:W1:Y:S08]  /*0990*/  LDC R0, c[0x0][0x630] ;  /* 0x00018c00ff007b82 */ /* 0x000e700000000800 */
[----:B------:R-:W2:Y:S01]  /*09a0*/  LDC.64 R20, c[0x0][0x620] ;  /* 0x00018800ff147b82 */ /* 0x000ea20000000a00 */
[----:B0-----:R-:W-:-:S04]  /*09b0*/  ISETP.NE.U32.AND P0, PT, R14, RZ, PT ;  /* 0x000000ff0e00720c */ /* 0x001fc80003f05070 */
[----:B------:R-:W-:-:S13]  /*09c0*/  ISETP.NE.AND.EX P0, PT, R15, RZ, PT, P0 ;  /* 0x000000ff0f00720c */ /* 0x000fda0003f05300 */
[----:B-12---:R-:W-:Y:S05]  /*09d0*/  @!P0 BRA `(.L_x_6) ;  /* 0x0000000000288947 */ /* 0x006fea0003800000 */
[----:B------:R-:W0:Y:S02]  /*09e0*/  LDC R11, c[0x0][0x634] ;  /* 0x00018d00ff0b7b82 */ /* 0x000e240000000800 */
[----:B0-----:R-:W-:-:S05]  /*09f0*/  IADD3 R11, P0, R16, R11, RZ ;  /* 0x0000000b100b7210 */ /* 0x001fca0007f1e0ff */
[----:B------:R-:W-:-:S04]  /*0a00*/  IMAD.X R13, RZ, RZ, R17, P0 ;  /* 0x000000ffff0d7224 */ /* 0x000fc800000e0611 */
[----:B------:R-:W-:-:S04]  /*0a10*/  IMAD.WIDE.U32 R6, R13, R14, RZ ;  /* 0x0000000e0d067225 */ /* 0x000fc800078e00ff */
[----:B------:R-:W-:-:S04]  /*0a20*/  IMAD.WIDE.U32 R8, P0, R11, R15, R6 ;  /* 0x0000000f0b087225 */ /* 0x000fc80007800006 */
[----:B------:R-:W-:-:S04]  /*0a30*/  IMAD.WIDE.U32 R6, R11, R14, RZ ;  /* 0x0000000e0b067225 */ /* 0x000fc800078e00ff */
[----:B------:R-:W-:Y:S01]  /*0a40*/  IMAD.X R11, RZ, RZ, RZ, P0 ;  /* 0x000000ffff0b7224 */ /* 0x000fe200000e06ff */
[----:B------:R-:W-:Y:S01]  /*0a50*/  IADD3 RZ, P0, R7, R8, RZ ;  /* 0x0000000807ff7210 */ /* 0x000fe20007f1e0ff */
[----:B------:R-:W-:-:S04]  /*0a60*/  IMAD.MOV.U32 R10, RZ, RZ, R9 ;  /* 0x000000ffff0a7224 */ /* 0x000fc800078e0009 */
[----:B------:R-:W-:-:S08]  /*0a70*/  IMAD.WIDE.U32.X R6, R13, R15, R10, P0 ;  /* 0x0000000f0d067225 */ /* 0x000fd000000e040a */
.L_x_6:
[-CC-:B------:R-:W-:Y:S01]  /*0a80*/  SHF.R.U64 R23, R6, R0.reuse, R7.reuse ;  /* 0x0000000006177219 */ /* 0x180fe20000001207 */
[----:B------:R-:W0:Y:S01]  /*0a90*/  LDC R10, c[0x0][0x618] ;  /* 0x00018600ff0a7b82 */ /* 0x000e220000000800 */
[----:B------:R-:W-:Y:S01]  /*0aa0*/  SHF.R.U32.HI R5, RZ, R0, R7 ;  /* 0x00000000ff057219 */ /* 0x000fe20000011607 */
[----:B------:R-:W-:Y:S01]  /*0ab0*/  ULDC UR4, c[0x0][0x150] ;  /* 0x0000540000047ab9 */ /* 0x000fe20000000800 */
[----:B------:R-:W-:Y:S02]  /*0ac0*/  IADD3 R9, P0, RZ, -R23, RZ ;  /* 0x80000017ff097210 */ /* 0x000fe40007f1e0ff */
[----:B------:R-:W-:-:S03]  /*0ad0*/  I2FP.F32.U32 R0, R4 ;  /* 0x0000000400007245 */ /* 0x000fc60000201000 */
[----:B------:R-:W1:Y:S01]  /*0ae0*/  LDC.64 R28, c[0x0][0x640] ;  /* 0x00019000ff1c7b82 */ /* 0x000e620000000a00 */
[----:B------:R-:W-:Y:S02]  /*0af0*/  IMAD.X R11, RZ, RZ, ~R5, P0 ;  /* 0x000000ffff0b7224 */ /* 0x000fe400000e0e05 */
[----:B------:R-:W-:Y:S01]  /*0b00*/  FMUL R0, R0, UR4 ;  /* 0x0000000400007c20 */ /* 0x000fe20008400000 */
[----:B------:R-:W-:Y:S01]  /*0b10*/  IMAD.WIDE.U32 R6, R9, R20, R16 ;  /* 0x0000001409067225 */ /* 0x000fe200078e0010 */
[----:B------:R-:W-:-:S03]  /*0b20*/  ULDC UR4, c[0x0][0x154] ;  /* 0x0000550000047ab9 */ /* 0x000fc60000000800 */
[----:B------:R-:W-:Y:S01]  /*0b30*/  IMAD R8, R11, R20, RZ ;  /* 0x000000140b087224 */ /* 0x000fe200078e02ff */
[----:B------:R-:W2:Y:S01]  /*0b40*/  LDC R5, c[0x0][0x144] ;  /* 0x00005100ff057b82 */ /* 0x000ea20000000800 */
[----:B------:R-:W3:Y:S02]  /*0b50*/  F2I.U32.TRUNC.NTZ R0, R0 ;  /* 0x0000000000007305 */ /* 0x000ee4000020f000 */
[----:B------:R-:W-:-:S04]  /*0b60*/  IMAD R9, R9, R21, R8 ;  /* 0x0000001509097224 */ /* 0x000fc800078e0208 */
[----:B------:R-:W-:Y:S01]  /*0b70*/  IMAD.IADD R7, R7, 0x1, R9 ;  /* 0x0000000107077824 */ /* 0x000fe200078e0209 */
[----:B------:R-:W4:Y:S01]  /*0b80*/  LDC R12, c[0x0][0x608] ;  /* 0x00018200ff0c7b82 */ /* 0x000f220000000800 */
[----:B------:R-:W-:-:S03]  /*0b90*/  IMAD.MOV.U32 R9, RZ, RZ, -0x1 ;  /* 0xffffffffff097424 */ /* 0x000fc600078e00ff */
[-CC-:B0-----:R-:W-:Y:S02]  /*0ba0*/  SHF.R.U64 R20, R6, R10.reuse, R7.reuse ;  /* 0x0000000a06147219 */ /* 0x181fe40000001207 */
[----:B------:R-:W-:Y:S02]  /*0bb0*/  I2FP.F32.U32 R6, R3 ;  /* 0x0000000300067245 */ /* 0x000fe40000201000 */
[----:B------:R-:W0:Y:S01]  /*0bc0*/  LDC R26, c[0x0][0x658] ;  /* 0x00019600ff1a7b82 */ /* 0x000e220000000800 */
[----:B-1----:R-:W-:Y:S01]  /*0bd0*/  ISETP.NE.U32.AND P0, PT, R28, RZ, PT ;  /* 0x000000ff1c00720c */ /* 0x002fe20003f05070 */
[----:B---3--:R-:W-:Y:S01]  /*0be0*/  IMAD.MOV R8, RZ, RZ, -R0 ;  /* 0x000000ffff087224 */ /* 0x008fe200078e0a00 */
[----:B------:R-:W-:Y:S01]  /*0bf0*/  SHF.R.U32.HI R7, RZ, R10, R7 ;  /* 0x0000000aff077219 */ /* 0x000fe20000011607 */
[----:B------:R-:W-:Y:S01]  /*0c00*/  FMUL R6, R6, UR4 ;  /* 0x0000000406067c20 */ /* 0x000fe20008400000 */
[----:B------:R-:W-:-:S03]  /*0c10*/  ISETP.NE.AND.EX P0, PT, R29, RZ, PT, P0 ;  /* 0x000000ff1d00720c */ /* 0x000fc60003f05300 */
[----:B------:R-:W1:Y:S01]  /*0c20*/  LDC R14, c[0x0][0x148] ;  /* 0x00005200ff0e7b82 */ /* 0x000e620000000800 */
[----:B--2---:R-:W-:-:S07]  /*0c30*/  IMAD R0, R5, R8, R4 ;  /* 0x0000000805007224 */ /* 0x004fce00078e0204 */
[----:B------:R-:W2:Y:S01]  /*0c40*/  LDC R24, c[0x0][0x600] ;  /* 0x00018000ff187b82 */ /* 0x000ea20000000800 */
[-CC-:B----4-:R-:W-:Y:S02]  /*0c50*/  SHF.R.U64 R30, R20, R12.reuse, R7.reuse ;  /* 0x0000000c141e7219 */ /* 0x190fe40000001207 */
[----:B------:R-:W-:Y:S01]  /*0c60*/  SHF.R.U32.HI R5, RZ, R12, R7 ;  /* 0x0000000cff057219 */ /* 0x000fe20000011607 */
[----:B------:R-:W-:Y:S01]  /*0c70*/  IMAD.MOV.U32 R7, RZ, RZ, 0x1 ;  /* 0x00000001ff077424 */ /* 0x000fe200078e00ff */
[----:B------:R3:W4:Y:S03]  /*0c80*/  F2I.U32.TRUNC.NTZ R12, R6 ;  /* 0x00000006000c7305 */ /* 0x000726000020f000 */
[----:B------:R-:W1:Y:S01]  /*0c90*/  LDC R15, c[0x0][0x648] ;  /* 0x00019200ff0f7b82 */ /* 0x000e620000000800 */
[-C--:B0-----:R-:W-:Y:S02]  /*0ca0*/  SHF.L.U32 R4, R9, R26.reuse, RZ ;  /* 0x0000001a09047219 */ /* 0x081fe400000006ff */
[----:B------:R-:W-:-:S02]  /*0cb0*/  SHF.R.U64 R32, R30, R26, R5 ;  /* 0x0000001a1e207219 */ /* 0x000fc40000001205 */
[----:B------:R-:W-:Y:S02]  /*0cc0*/  LOP3.LUT R11, RZ, R4, RZ, 0x33, !PT ;  /* 0x00000004ff0b7212 */ /* 0x000fe400078e33ff */
[-C--:B------:R-:W-:Y:S01]  /*0cd0*/  SHF.R.U32.HI R5, RZ, R26.reuse, R5 ;  /* 0x0000001aff057219 */ /* 0x080fe20000011605 */
[----:B------:R-:W0:Y:S01]  /*0ce0*/  LDC R21, c[0x0][0x638] ;  /* 0x00018e00ff157b82 */ /* 0x000e220000000800 */
[----:B------:R-:W-:Y:S01]  /*0cf0*/  SHF.L.U32 R10, R7, R26, RZ ;  /* 0x0000001a070a7219 */ /* 0x000fe200000006ff */
[----:B------:R-:W-:-:S06]  /*0d00*/  IMAD.MOV.U32 R4, RZ, RZ, R32 ;  /* 0x000000ffff047224 */ /* 0x000fcc00078e0020 */
[----:B------:R-:W0:Y:S01]  /*0d10*/  LDC R106, c[0x0][0x610] ;  /* 0x00018400ff6a7b82 */ /* 0x000e220000000800 */
[----:B---34-:R-:W-:Y:S05]  /*0d20*/  @!P0 BRA `(.L_x_7) ;  /* 0x0000000000288947 */ /* 0x018fea0003800000 */
[----:B------:R-:W3:Y:S02]  /*0d30*/  LDC R9, c[0x0][0x64c] ;  /* 0x00019300ff097b82 */ /* 0x000ee40000000800 */
[----:B---3--:R-:W-:-:S05]  /*0d40*/  IADD3 R9, P0, R32, R9, RZ ;  /* 0x0000000920097210 */ /* 0x008fca0007f1e0ff */
        /* <DEDUP_REMOVED lines=8> */
.L_x_7:
[----:B-1----:R-:W-:Y:S01]  /*0dd0*/  SHF.R.U64 R4, R4, R15, R5 ;  /* 0x0000000f04047219 */ /* 0x002fe20000001205 */
[----:B--2---:R-:W-:Y:S01]  /*0de0*/  VIADD R5, R24, 0xffffffff ;  /* 0xffffffff18057836 */ /* 0x004fe20000000000 */
[----:B------:R-:W-:Y:S01]  /*0df0*/  LOP3.LUT R11, R30, R11, RZ, 0xc0, !PT ;  /* 0x0000000b1e0b7212 */ /* 0x000fe200078ec0ff */
[----:B------:R-:W-:Y:S02]  /*0e00*/  IMAD.MOV R12, RZ, RZ, -R12 ;  /* 0x000000ffff0c7224 */ /* 0x000fe400078e0a0c */
[----:B------:R-:W-:Y:S01]  /*0e10*/  IMAD.MOV R6, RZ, RZ, -R4 ;  /* 0x000000ffff067224 */ /* 0x000fe200078e0a04 */
[----:B------:R-:W-:Y:S01]  /*0e20*/  LOP3.LUT R5, R20, R5, RZ, 0xc0, !PT ;  /* 0x0000000514057212 */ /* 0x000fe200078ec0ff */
[----:B------:R-:W-:Y:S02]  /*0e30*/  @P3 IMAD R0, R14, R12, R3 ;  /* 0x0000000c0e003224 */ /* 0x000fe400078e0203 */
[----:B------:R-:W-:Y:S02]  /*0e40*/  IMAD R11, R10, R4, R11 ;  /* 0x000000040a0b7224 */ /* 0x000fe400078e020b */
[----:B0-----:R-:W-:-:S02]  /*0e50*/  IMAD R3, R6, R21, R32 ;  /* 0x0000001506037224 */ /* 0x001fc400078e0220 */
[----:B------:R-:W-:Y:S02]  /*0e60*/  IMAD R106, R11, R106, R0 ;  /* 0x0000006a0b6a7224 */ /* 0x000fe400078e0200 */
[----:B------:R-:W-:Y:S02]  /*0e70*/  IMAD R3, R3, R24, R5 ;  /* 0x0000001803037224 */ /* 0x000fe400078e0205 */
[----:B------:R-:W-:-:S03]  /*0e80*/  IMAD.MOV.U32 R0, RZ, RZ, 0x1 ;  /* 0x00000001ff007424 */ /* 0x000fc600078e00ff */
[----:B------:R-:W-:Y:S02]  /*0e90*/  SEL R107, R3, R106, !P3 ;  /* 0x0000006a036b7207 */ /* 0x000fe40005800000 */
[----:B------:R-:W-:-:S07]  /*0ea0*/  SEL R106, R106, R3, !P3 ;  /* 0x000000036a6a7207 */ /* 0x000fce0005800000 */
.L_x_5:
[----:B------:R-:W-:-:S08]  /*0eb0*/  NOP ;  /* 0x0000000000007918 */ /* 0x000fd00000000000 */
[----:B------:R-:W0:Y:S02]  /*0ec0*/  USETMAXREG.TRY_ALLOC.CTAPOOL UP0, 0xe8 ;  /* 0x000000e8000079c8 */ /* 0x000e240008000600 */
[----:B0-----:R-:W-:-:S13]  /*0ed0*/  PLOP3.LUT P0, PT, PT, PT, UP0, 0x80, 0x0 ;  /* 0x000000000000781c */ /* 0x001fda0003f0f008 */
[----:B------:R-:W-:Y:S05]  /*0ee0*/  @!P0 BRA `(.L_x_5) ;  /* 0xfffffffc00f08947 */ /* 0x000fea000383ffff */
[----:B------:R-:W-:Y:S01]  /*0ef0*/  ULDC.64 UR4, c[0x0][0x598] ;  /* 0x0001660000047ab9 */ /* 0x000fe20000000a00 */
[----:B------:R-:W-:Y:S01]  /*0f00*/  ULDC.64 UR36, c[0x0][0x208] ;  /* 0x0000820000247ab9 */ /* 0x000fe20000000a00 */
[----:B------:R-:W-:-:S04]  /*0f10*/  ISETP.NE.U32.AND P0, PT, RZ, UR4, PT ;  /* 0x00000004ff007c0c */ /* 0x000fc8000bf05070 */
[----:B------:R-:W-:-:S13]  /*0f20*/  ISETP.NE.AND.EX P0, PT, RZ, UR5, PT, P0 ;  /* 0x00000005ff007c0c */ /* 0x000fda000bf05300 */
[----:B------:R-:W-:Y:S05]  /*0f30*/  @!P0 BRA `(.L_x_8) ;  /* 0x00000000001c8947 */ /* 0x000fea0003800000 */
[----:B------:R-:W0:Y:S02]  /*0f40*/  LDC.64 R4, c[0x0][0x598] ;  /* 0x00016600ff047b82 */ /* 0x000e240000000a00 */
[----:B0-----:R-:W2:Y:S02]  /*0f50*/  LDG.E.64 R4, desc[UR36][R4.64] ;  /* 0x0000002404047981 */ /* 0x001ea4000c1e1b00 */
[----:B--2---:R-:W-:-:S04]  /*0f60*/  ISETP.NE.U32.AND P0, PT, R4, RZ, PT ;  /* 0x000000ff0400720c */ /* 0x004fc80003f05070 */
[----:B------:R-:W-:-:S13]  /*0f70*/  ISETP.NE.AND.EX P0, PT, R5, RZ, PT, P0 ;  /* 0x000000ff0500720c */ /* 0x000fda0003f05300 */
[----:B------:R-:W-:Y:S05]  /*0f80*/  @!P0 BRA `(.L_x_8) ;  /* 0x0000000000088947 */ /* 0x000fea0003800000 */
[----:B------:R0:W5:Y:S01]  /*0f90*/  LD.E R104, desc[UR36][R4.64] ;  /* 0x0000002404687980 */ /* 0x000162000c101900 */
[----:B------:R-:W-:Y:S05]  /*0fa0*/  BRA `(.L_x_9) ;  /* 0x0000000000247947 */ /* 0x000fea0003800000 */
.L_x_8:
[----:B------:R-:W-:Y:S02]  /*0fb0*/  ULDC.64 UR4, c[0x0][0x588] ;  /* 0x0001620000047ab9 */ /* 0x000fe40000000a00 */
[----:B------:R-:W-:-:S04]  /*0fc0*/  ISETP.NE.U32.AND P0, PT, RZ, UR4, PT ;  /* 0x00000004ff007c0c */ /* 0x000fc8000bf05070 */
[----:B------:R-:W-:-:S13]  /*0fd0*/  ISETP.NE.AND.EX P0, PT, RZ, UR5, PT, P0 ;  /* 0x00000005ff007c0c */ /* 0x000fda000bf05300 */
[----:B------:R-:W-:Y:S05]  /*0fe0*/  @!P0 BRA `(.L_x_10) ;  /* 0x00000000000c8947 */ /* 0x000fea0003800000 */
[----:B------:R-:W0:Y:S02]  /*0ff0*/  LDC.64 R104, c[0x0][0x588] ;  /* 0x00016200ff687b82 */ /* 0x000e240000000a00 */
[----:B0-----:R1:W5:Y:S01]  /*1000*/  LDG.E R104, desc[UR36][R104.64] ;  /* 0x0000002468687981 */ /* 0x001362000c1e1900 */
[----:B------:R-:W-:Y:S05]  /*1010*/  BRA `(.L_x_9) ;  /* 0x0000000000087947 */ /* 0x000fea0003800000 */
.L_x_10:
[----:B------:R-:W-:Y:S02]  /*1020*/  ULDC UR4, c[0x0][0x580] ;  /* 0x0001600000047ab9 */ /* 0x000fe40000000800 */
[----:B------:R-:W-:-:S07]  /*1030*/  IMAD.U32 R104, RZ, RZ, UR4 ;  /* 0x00000004ff687e24 */ /* 0x000fce000f8e00ff */
.L_x_9:
[----:B------:R-:W-:Y:S02]  /*1040*/  ULDC.64 UR4, c[0x0][0x5a0] ;  /* 0x0001680000047ab9 */ /* 0x000fe40000000a00 */
[----:B------:R-:W-:-:S04]  /*1050*/  ISETP.NE.U32.AND P0, PT, RZ, UR4, PT ;  /* 0x00000004ff007c0c */ /* 0x000fc8000bf05070 */
[----:B------:R-:W-:-:S13]  /*1060*/  ISETP.NE.AND.EX P0, PT, RZ, UR5, PT, P0 ;  /* 0x00000005ff007c0c */ /* 0x000fda000bf05300 */
[----:B------:R-:W-:Y:S05]  /*1070*/  @!P0 BRA `(.L_x_11) ;  /* 0x00000000001c8947 */ /* 0x000fea0003800000 */
[----:B0-----:R-:W0:Y:S02]  /*1080*/  LDC.64 R4, c[0x0][0x5a0] ;  /* 0x00016800ff047b82 */ /* 0x001e240000000a00 */
[----:B0-----:R-:W2:Y:S02]  /*1090*/  LDG.E.64 R4, desc[UR36][R4.64] ;  /* 0x0000002404047981 */ /* 0x001ea4000c1e1b00 */
[----:B--2---:R-:W-:-:S04]  /*10a0*/  ISETP.NE.U32.AND P0, PT, R4, RZ, PT ;  /* 0x000000ff0400720c */ /* 0x004fc80003f05070 */
[----:B------:R-:W-:-:S13]  /*10b0*/  ISETP.NE.AND.EX P0, PT, R5, RZ, PT, P0 ;  /* 0x000000ff0500720c */ /* 0x000fda0003f05300 */
[----:B------:R-:W-:Y:S05]  /*10c0*/  @!P0 BRA `(.L_x_11) ;  /* 0x0000000000088947 */ /* 0x000fea0003800000 */
[----:B-1----:R0:W5:Y:S01]  /*10d0*/  LD.E R105, desc[UR36][R4.64] ;  /* 0x0000002404697980 */ /* 0x002162000c101900 */
[----:B------:R-:W-:Y:S05]  /*10e0*/  BRA `(.L_x_12) ;  /* 0x0000000000247947 */ /* 0x000fea0003800000 */
.L_x_11:
[----:B------:R-:W-:Y:S02]  /*10f0*/  ULDC.64 UR4, c[0x0][0x590] ;  /* 0x0001640000047ab9 */ /* 0x000fe40000000a00 */
[----:B------:R-:W-:-:S04]  /*1100*/  ISETP.NE.U32.AND P0, PT, RZ, UR4, PT ;  /* 0x00000004ff007c0c */ /* 0x000fc8000bf05070 */
[----:B------:R-:W-:-:S13]  /*1110*/  ISETP.NE.AND.EX P0, PT, RZ, UR5, PT, P0 ;  /* 0x00000005ff007c0c */ /* 0x000fda000bf05300 */
[----:B------:R-:W-:Y:S05]  /*1120*/  @!P0 BRA `(.L_x_13) ;  /* 0x00000000000c8947 */ /* 0x000fea0003800000 */
[----:B0-----:R-:W1:Y:S02]  /*1130*/  LDC.64 R4, c[0x0][0x590] ;  /* 0x00016400ff047b82 */ /* 0x001e640000000a00 */
[----:B-1----:R1:W5:Y:S01]  /*1140*/  LDG.E R105, desc[UR36][R4.64] ;  /* 0x0000002404697981 */ /* 0x002362000c1e1900 */
[----:B------:R-:W-:Y:S05]  /*1150*/  BRA `(.L_x_12) ;  /* 0x0000000000087947 */ /* 0x000fea0003800000 */
.L_x_13:
[----:B------:R-:W-:Y:S02]  /*1160*/  ULDC UR4, c[0x0][0x584] ;  /* 0x0001610000047ab9 */ /* 0x000fe40000000800 */
[----:B-1----:R-:W-:-:S07]  /*1170*/  IMAD.U32 R105, RZ, RZ, UR4 ;  /* 0x00000004ff697e24 */ /* 0x002fce000f8e00ff */
.L_x_12:
[----:B------:R-:W-:-:S13]  /*1180*/  LOP3.LUT P0, RZ, R0, 0xff, RZ, 0xc0, !PT ;  /* 0x000000ff00ff7812 */ /* 0x000fda000780c0ff */
[----:B------:R-:W-:Y:S05]  /*1190*/  @!P0 EXIT ;  /* 0x000000000000894d */ /* 0x000fea0003800000 */
[----:B------:R-:W-:Y:S01]  /*11a0*/  ULDC UR4, c[0x0][0x28c] ;  /* 0x0000a30000047ab9 */ /* 0x000fe20000000800 */
[----:B------:R-:W-:Y:S01]  /*11b0*/  LOP3.LUT R118, R19, 0x1, RZ, 0xfc, !PT ;  /* 0x0000000113767812 */ /* 0x000fe200078efcff */
[----:B------:R-:W-:Y:S01]  /*11c0*/  UIADD3 UR4, UR4, 0xf, URZ ;  /* 0x0000000f04047890 */ /* 0x000fe2000fffe03f */
[----:B------:R-:W-:Y:S01]  /*11d0*/  UMOV UR38, URZ ;  /* 0x0000003f00267c82 */ /* 0x000fe20008000000 */
[----:B------:R-:W-:Y:S02]  /*11e0*/  UMOV UR39, URZ ;  /* 0x0000003f00277c82 */ /* 0x000fe40008000000 */
[----:B------:R-:W-:-:S04]  /*11f0*/  USHF.R.S32.HI UR5, URZ, 0x1f, UR4 ;  /* 0x0000001f3f057899 */ /* 0x000fc80008011404 */
[----:B------:R-:W-:-:S04]  /*1200*/  ULEA.HI UR5, UR5, UR4, URZ, 0x4 ;  /* 0x0000000405057291 */ /* 0x000fc8000f8f203f */
[----:B------:R-:W-:-:S12]  /*1210*/  USHF.R.S32.HI UR40, URZ, 0x4, UR5 ;  /* 0x000000043f287899 */ /* 0x000fd80008011405 */
.L_x_189:
[----:B------:R-:W-:Y:S01]  /*1220*/  LOP3.LUT R0, R18, 0x80, RZ, 0xc0, !PT ;  /* 0x0000008012007812 */ /* 0x000fe200078ec0ff */
[----:B------:R-:W2:Y:S01]  /*1230*/  S2UR UR6, SR_CgaCtaId ;  /* 0x00000000000679c3 */ /* 0x000ea20000008800 */
[----:B------:R-:W-:Y:S02]  /*1240*/  UMOV UR41, 0x400 ;  /* 0x0000040000297882 */ /* 0x000fe40000000000 */
[----:B------:R-:W-:-:S06]  /*1250*/  SHF.R.U32.HI R0, RZ, 0x7, R0 ;  /* 0x00000007ff007819 */ /* 0x000fcc0000011600 */
[----:B---3--:R-:W3:Y:S01]  /*1260*/  SHFL.IDX PT, R0, R0, RZ, 0x1f ;  /* 0x00001fff00007589 */ /* 0x008ee200000e0000 */
[----:B--2---:R-:W-:Y:S01]  /*1270*/  ULEA UR41, UR6, UR41, 0x18 ;  /* 0x0000002906297291 */ /* 0x004fe2000f8ec03f */
[----:B---3--:R-:W-:-:S13]  /*1280*/  R2UR UR4, R0 ;  /* 0x00000000000472ca */ /* 0x008fda00000e0000 */
[----:B------:R-:W-:-:S04]  /*1290*/  ULEA.HI UR5, UR4, UR4, URZ, 0x1 ;  /* 0x0000000404057291 */ /* 0x000fc8000f8f083f */
[----:B------:R-:W-:-:S04]  /*12a0*/  ULOP3.LUT UR5, UR5, 0x1ffffe, URZ, 0xc0, !UPT ;  /* 0x001ffffe05057892 */ /* 0x000fc8000f8ec03f */
[----:B------:R-:W-:-:S03]  /*12b0*/  UIADD3 UR5, UR4, -UR5, URZ ;  /* 0x8000000504057290 */ /* 0x000fc6000fffe03f */
[----:B------:R-:W-:Y:S01]  /*12c0*/  ULDC UR4, c[0x0][0x28c] ;  /* 0x0000a30000047ab9 */ /* 0x000fe20000000800 */
[----:B------:R-:W-:Y:S01]  /*12d0*/  ULEA UR5, UR5, UR41, 0xb ;  /* 0x0000002905057291 */ /* 0x000fe2000f8e583f */
[----:B------:R-:W-:-:S03]  /*12e0*/  ISETP.LT.AND P0, PT, RZ, UR4, PT ;  /* 0x00000004ff007c0c */ /* 0x000fc6000bf01270 */
[----:B------:R-:W-:-:S04]  /*12f0*/  UIADD3 UR5, UR5, 0x280, URZ ;  /* 0x0000028005057890 */ /* 0x000fc8000fffe03f */
[----:B------:R-:W-:-:S04]  /*1300*/  USHF.R.U32.HI UR5, URZ, 0x4, UR5 ;  /* 0x000000043f057899 */ /* 0x000fc80008011605 */
[----:B------:R-:W-:Y:S02]  /*1310*/  ULOP3.LUT UR42, UR5, 0x3fff, URZ, 0xc0, !UPT ;  /* 0x00003fff052a7892 */ /* 0x000fe4000f8ec03f */
[----:B01--45:R-:W-:Y:S10]  /*1320*/  @P0 BRA `(.L_x_14) ;  /* 0x0000000000400947 */ /* 0x033ff40003800000 */
[----:B------:R-:W-:Y:S01]  /*1330*/  MOV R0, 0x0 ;  /* 0x0000000000007802 */ /* 0x000fe20000000f00 */
[----:B------:R-:W-:Y:S01]  /*1340*/  ULDC.64 UR4, c[0x4][0x68] ;  /* 0x01001a0000047ab9 */ /* 0x000fe20000000a00 */
[----:B------:R-:W-:Y:S01]  /*1350*/  ULDC.64 UR6, c[0x4][0x8] ;  /* 0x0100020000067ab9 */ /* 0x000fe20000000a00 */
[----:B01----:R-:W-:Y:S01]  /*1360*/  IMAD.U32 R4, RZ, RZ, UR4 ;  /* 0x00000004ff047e24 */ /* 0x003fe2000f8e00ff */
[----:B------:R0:W1:Y:S01]  /*1370*/  LDC.64 R14, c[0x4][R0] ;  /* 0x01000000000e7b82 */ /* 0x0000620000000a00 */
[----:B------:R-:W-:Y:S01]  /*1380*/  IMAD.U32 R5, RZ, RZ, UR5 ;  /* 0x00000005ff057e24 */ /* 0x000fe2000f8e00ff */
[----:B------:R-:W-:Y:S01]  /*1390*/  ULDC.64 UR4, c[0x4][0x70] ;  /* 0x01001c0000047ab9 */ /* 0x000fe20000000a00 */
[----:B------:R-:W-:Y:S02]  /*13a0*/  IMAD.U32 R10, RZ, RZ, UR6 ;  /* 0x00000006ff0a7e24 */ /* 0x000fe4000f8e00ff */
[----:B------:R-:W-:Y:S02]  /*13b0*/  IMAD.U32 R6, RZ, RZ, UR4 ;  /* 0x00000004ff067e24 */ /* 0x000fe4000f8e00ff */
[----:B------:R-:W-:-:S02]  /*13c0*/  IMAD.U32 R7, RZ, RZ, UR5 ;  /* 0x00000005ff077e24 */ /* 0x000fc4000f8e00ff */
[----:B------:R-:W-:Y:S02]  /*13d0*/  IMAD.U32 R11, RZ, RZ, UR7 ;  /* 0x00000007ff0b7e24 */ /* 0x000fe4000f8e00ff */
[----:B------:R-:W-:Y:S02]  /*13e0*/  IMAD.MOV.U32 R8, RZ, RZ, 0x1e1 ;  /* 0x000001e1ff087424 */ /* 0x000fe400078e00ff */
[----:B------:R-:W-:Y:S02]  /*13f0*/  IMAD.MOV.U32 R12, RZ, RZ, 0x1 ;  /* 0x00000001ff0c7424 */ /* 0x000fe400078e00ff */
[----:B0-----:R-:W-:-:S07]  /*1400*/  IMAD.MOV.U32 R13, RZ, RZ, RZ ;  /* 0x000000ffff0d7224 */ /* 0x001fce00078e00ff */
[----:B------:R-:W-:-:S07]  /*1410*/  LEPC R20, `(.L_x_14) ;  /* 0x000000001014794e */ /* 0x000fce0000000000 */
[----:B-1---5:R-:W-:Y:S05]  /*1420*/  CALL.ABS.NOINC R14 ;  /* 0x000000000e007343 */ /* 0x022fea0003c00000 */
.L_x_14:
[----:B------:R-:W-:-:S13]  /*1430*/  ISETP.NE.AND P0, PT, R118, 0x3, PT ;  /* 0x000000037600780c */ /* 0x000fda0003f05270 */
[----:B------:R-:W-:Y:S05]  /*1440*/  @!P0 BRA `(.L_x_15) ;  /* 0x0000000000048947 */ /* 0x000fea0003800000 */
[----:B------:R-:W-:Y:S01]  /*1450*/  BPT.TRAP 0x1 ;  /* 0x000000040000795c */ /* 0x000fe20000300000 */
.L_x_15:
[----:B------:R-:W-:Y:S02]  /*1460*/  IMAD.U32 R3, RZ, RZ, UR39 ;  /* 0x00000027ff037e24 */ /* 0x000fe4000f8e00ff */
[----:B------:R-:W-:-:S03]  /*1470*/  IMAD.U32 R0, RZ, RZ, UR38 ;  /* 0x00000026ff007e24 */ /* 0x000fc6000f8e00ff */
[----:B------:R-:W-:Y:S02]  /*1480*/  LEA R3, R3, UR41, 0x3 ;  /* 0x0000002903037c11 */ /* 0x000fe4000f8e18ff */
[----:B------:R-:W-:-:S04]  /*1490*/  SHF.L.U32 R0, R0, 0x1f, RZ ;  /* 0x0000001f00007819 */ /* 0x000fc800000006ff */
[----:B------:R2:W3:Y:S01]  /*14a0*/  SYNCS.PHASECHK.TRANS64.TRYWAIT P1, [R3+URZ], R0 ;  /* 0x00000000030075a7 */ /* 0x0004e2000802017f */
[----:B------:R-:W-:Y:S05]  /*14b0*/  @!P0 BRA `(.L_x_16) ;  /* 0x0000000000048947 */ /* 0x000fea0003800000 */
[----:B------:R-:W-:Y:S01]  /*14c0*/  BPT.TRAP 0x1 ;  /* 0x000000040000795c */ /* 0x000fe20000300000 */
.L_x_16:
[----:B---3--:R-:W-:Y:S05]  /*14d0*/  @P1 BRA `(.L_x_17) ;  /* 0x0000000000081947 */ /* 0x008fea0003800000 */
[----:B------:R-:W3:Y:S02]  /*14e0*/  SYNCS.PHASECHK.TRANS64.TRYWAIT P1, [R3+URZ], R0 ;  /* 0x00000000030075a7 */ /* 0x000ee4000802017f */
[----:B---3--:R-:W-:Y:S05]  /*14f0*/  @!P1 BRA `(.L_x_18) ;  /* 0x0000008400ec9947 */ /* 0x008fea0003800000 */
.L_x_17:
[----:B------:R-:W-:-:S04]  /*1500*/  UISETP.LT.AND UP0, UPT, UR40, 0x1, UPT ;  /* 0x000000012800788c */ /* 0x000fc8000bf01270 */
[----:B------:R-:W-:-:S06]  /*1510*/  USEL UR4, UR40, 0x1, UP0 ;  /* 0x0000000128047887 */ /* 0x000fcc0008000000 */
[----:B--23--:R-:W-:Y:S01]  /*1520*/  IMAD.U32 R0, RZ, RZ, UR4 ;  /* 0x00000004ff007e24 */ /* 0x00cfe2000f8e00ff */
[----:B------:R-:W-:Y:S05]  /*1530*/  WARPSYNC.ALL ;  /* 0x0000000000007948 */ /* 0x000fea0003800000 */
[----:B------:R-:W-:-:S04]  /*1540*/  IADD3 R0, -R0, UR40, RZ ;  /* 0x0000002800007c10 */ /* 0x000fc8000fffe1ff */
[----:B------:R-:W-:Y:S01]  /*1550*/  ISETP.GE.AND P1, PT, R0, 0x1, PT ;  /* 0x000000010000780c */ /* 0x000fe20003f26270 */
[----:B------:R-:W-:Y:S01]  /*1560*/  UIADD3 UR4, UR41, 0x27280, URZ ;  /* 0x0002728029047890 */ /* 0x000fe2000fffe03f */
[----:B------:R-:W-:Y:S01]  /*1570*/  WARPGROUP.ARRIVE ;  /* 0x00000000000079c5 */ /* 0x000fe20000000000 */
[----:B------:R-:W-:Y:S02]  /*1580*/  ULOP3.LUT UR20, UR42, 0x10000, URZ, 0xfc, !UPT ;  /* 0x000100002a147892 */ /* 0x000fe4000f8efc3f */
[----:B------:R-:W-:Y:S02]  /*1590*/  USHF.R.U32.HI UR4, URZ, 0x4, UR4 ;  /* 0x000000043f047899 */ /* 0x000fe40008011604 */
[----:B------:R-:W-:Y:S02]  /*15a0*/  UIMAD UR16, UR39, 0x180, UR20 ;  /* 0x00000180271078a4 */ /* 0x000fe4000f8e0214 */
[----:B------:R-:W-:Y:S01]  /*15b0*/  ULOP3.LUT UR4, UR4, 0x3fff, URZ, 0xc0, !UPT ;  /* 0x00003fff04047892 */ /* 0x000fe2000f8ec03f */
[----:B------:R-:W-:Y:S01]  /*15c0*/  UMOV UR5, 0xc0000010 ;  /* 0xc000001000057882 */ /* 0x000fe20000000000 */
[----:B------:R-:W-:-:S02]  /*15d0*/  UMOV UR7, 0xc0000010 ;  /* 0xc000001000077882 */ /* 0x000fc40000000000 */
[----:B------:R-:W-:Y:S01]  /*15e0*/  ULOP3.LUT UR21, UR4, 0x10000, URZ, 0xfc, !UPT ;  /* 0x0001000004157892 */ /* 0x000fe2000f8efc3f */
[----:B------:R-:W-:Y:S02]  /*15f0*/  UMOV UR9, UR5 ;  /* 0x0000000500097c82 */ /* 0x000fe40008000000 */
[----:B------:R-:W-:Y:S01]  /*1600*/  UMOV UR4, UR16 ;  /* 0x0000001000047c82 */ /* 0x000fe20008000000 */
[----:B------:R-:W-:Y:S01]  /*1610*/  UIMAD UR6, UR39, 0xa0, UR21 ;  /* 0x000000a0270678a4 */ /* 0x000fe2000f8e0215 */
[----:B------:R-:W-:Y:S01]  /*1620*/  UMOV UR8, UR4 ;  /* 0x0000000400087c82 */ /* 0x000fe20008000000 */
[----:B------:R-:W-:Y:S02]  /*1630*/  UMOV UR11, 0xc0000010 ;  /* 0xc0000010000b7882 */ /* 0x000fe40000000000 */
[----:B------:R-:W-:Y:S02]  /*1640*/  UIADD3 UR10, UR6, 0x20, URZ ;  /* 0x00000020060a7890 */ /* 0x000fe4000fffe03f */
[----:B------:R-:W-:Y:S01]  /*1650*/  UIADD3 UR14, UR6, 0x40, URZ ;  /* 0x00000040060e7890 */ /* 0x000fe2000fffe03f */
[----:B------:R-:W-:-:S02]  /*1660*/  UMOV UR12, UR4 ;  /* 0x00000004000c7c82 */ /* 0x000fc40008000000 */
[----:B------:R-:W-:Y:S01]  /*1670*/  HGMMA.64x16x16.F32 R96, gdesc[UR4], RZ, !UPT, gsb0 ;  /* 0x00200000046079f0 */ /* 0x000fe2000c0008ff */
[----:B------:R-:W-:Y:S01]  /*1680*/  UMOV UR13, UR5 ;  /* 0x00000005000d7c82 */ /* 0x000fe20008000000 */
[----:B------:R-:W-:Y:S01]  /*1690*/  UMOV UR15, 0xc0000010 ;  /* 0xc0000010000f7882 */ /* 0x000fe20000000000 */
[----:B------:R-:W-:Y:S01]  /*16a0*/  UIADD3 UR18, UR6, 0x60, URZ ;  /* 0x0000006006127890 */ /* 0x000fe2000fffe03f */
[----:B------:R-:W-:Y:S01]  /*16b0*/  UMOV UR17, UR5 ;  /* 0x0000000500117c82 */ /* 0x000fe20008000000 */
[----:B------:R-:W-:Y:S01]  /*16c0*/  UMOV UR19, 0xc0000010 ;  /* 0xc000001000137882 */ /* 0x000fe20000000000 */
[----:B------:R-:W-:Y:S01]  /*16d0*/  UIADD3 UR26, UR6, 0x80, URZ ;  /* 0x00000080061a7890 */ /* 0x000fe2000fffe03f */
[----:B------:R-:W-:Y:S01]  /*16e0*/  UMOV UR24, UR4 ;  /* 0x0000000400187c82 */ /* 0x000fe20008000000 */
[----:B------:R-:W-:Y:S01]  /*16f0*/  UMOV UR25, UR5 ;  /* 0x0000000500197c82 */ /* 0x000fe20008000000 */
[----:B------:R-:W-:Y:S01]  /*1700*/  UMOV UR27, 0xc0000010 ;  /* 0xc0000010001b7882 */ /* 0x000fe20000000000 */
[----:B------:R-:W-:-:S02]  /*1710*/  WARPGROUP.DEPBAR.LE gsb0, 0x0 ;  /* 0x00008000000079c5 */ /* 0x000fc40000010000 */
[----:B------:R-:W-:-:S06]  /*1720*/  WARPGROUP.ARRIVE ;  /* 0x00000000000079c5 */ /* 0x000fcc0000000000 */
[----:B------:R-:W-:Y:S01]  /*1730*/  HGMMA.64x16x16.F32 R80, gdesc[UR8], RZ, !UPT, gsb0 ;  /* 0x00200000085079f0 */ /* 0x000fe2000c0008ff */
[----:B------:R-:W-:-:S03]  /*1740*/  UIADD3 UR8, UR16, 0x100, URZ ;  /* 0x0000010010087890 */ /* 0x000fc6000fffe03f */
[----:B------:R-:W-:Y:S01]  /*1750*/  UMOV UR16, UR4 ;  /* 0x0000000400107c82 */ /* 0x000fe20008000000 */
[----:B------:R-:W-:Y:S02]  /*1760*/  WARPGROUP.DEPBAR.LE gsb0, 0x0 ;  /* 0x00008000000079c5 */ /* 0x000fe40000010000 */
[----:B------:R-:W-:-:S06]  /*1770*/  WARPGROUP.ARRIVE ;  /* 0x00000000000079c5 */ /* 0x000fcc0000000000 */
[----:B------:R-:W-:Y:S03]  /*1780*/  HGMMA.64x16x16.F32 R64, gdesc[UR12], RZ, !UPT, gsb0 ;  /* 0x002000000c4079f0 */ /* 0x000fe6000c0008ff */
[----:B------:R-:W-:Y:S02]  /*1790*/  WARPGROUP.DEPBAR.LE gsb0, 0x0 ;  /* 0x00008000000079c5 */ /* 0x000fe40000010000 */
[----:B------:R-:W-:-:S06]  /*17a0*/  WARPGROUP.ARRIVE ;  /* 0x00000000000079c5 */ /* 0x000fcc0000000000 */
[----:B------:R-:W-:Y:S03]  /*17b0*/  HGMMA.64x16x16.F32 R48, gdesc[UR16], RZ, !UPT, gsb0 ;  /* 0x00200000103079f0 */ /* 0x000fe6000c0008ff */
[----:B------:R-:W-:Y:S02]  /*17c0*/  WARPGROUP.DEPBAR.LE gsb0, 0x0 ;  /* 0x00008000000079c5 */ /* 0x000fe40000010000 */
[----:B------:R-:W-:-:S06]  /*17d0*/  WARPGROUP.ARRIVE ;  /* 0x00000000000079c5 */ /* 0x000fcc0000000000 */
[----:B------:R-:W-:Y:S01]  /*17e0*/  HGMMA.64x16x16.F32 R32, gdesc[UR24], RZ, !UPT, gsb0 ;  /* 0x00200000182079f0 */ /* 0x000fe2000c0008ff */
[----:B------:R-:W-:Y:S01]  /*17f0*/  UMOV UR24, UR8 ;  /* 0x0000000800187c82 */ /* 0x000fe20008000000 */
[----:B------:R-:W-:Y:S01]  /*1800*/  UMOV UR25, 0xc0000010 ;  /* 0xc000001000197882 */ /* 0x000fe20000000000 */
[----:B------:R-:W-:Y:S01]  /*1810*/  UMOV UR16, UR24 ;  /* 0x0000001800107c82 */ /* 0x000fe20008000000 */
[----:B------:R-:W-:Y:S01]  /*1820*/  UMOV UR17, UR25 ;  /* 0x0000001900117c82 */ /* 0x000fe20008000000 */
[----:B------:R-:W-:Y:S01]  /*1830*/  UMOV UR12, UR24 ;  /* 0x00000018000c7c82 */ /* 0x000fe20008000000 */
[----:B------:R-:W-:Y:S01]  /*1840*/  UMOV UR13, UR25 ;  /* 0x00000019000d7c82 */ /* 0x000fe20008000000 */
[----:B------:R-:W-:Y:S01]  /*1850*/  UMOV UR8, UR24 ;  /* 0x0000001800087c82 */ /* 0x000fe20008000000 */
[----:B------:R-:W-:Y:S01]  /*1860*/  UMOV UR9, UR25 ;  /* 0x0000001900097c82 */ /* 0x000fe20008000000 */
[----:B------:R-:W-:Y:S01]  /*1870*/  UMOV UR4, UR24 ;  /* 0x0000001800047c82 */ /* 0x000fe20008000000 */
[----:B------:R-:W-:Y:S01]  /*1880*/  UMOV UR5, UR25 ;  /* 0x0000001900057c82 */ /* 0x000fe20008000000 */
[----:B------:R-:W-:-:S02]  /*1890*/  WARPGROUP.DEPBAR.LE gsb0, 0x0 ;  /* 0x00008000000079c5 */ /* 0x000fc40000010000 */
[----:B------:R-:W-:-:S06]  /*18a0*/  WARPGROUP.ARRIVE ;  /* 0x00000000000079c5 */ /* 0x000fcc0000000000 */
[----:B------:R-:W-:Y:S03]  /*18b0*/  HGMMA.64x16x16.F32 R24, gdesc[UR24], RZ, !UPT, gsb0 ;  /* 0x00200000181879f0 */ /* 0x000fe6000c0008ff */
        /* <DEDUP_REMOVED lines=13> */
[----:B------:R-:W-:Y:S05]  /*1990*/  @!P1 BRA `(.L_x_19) ;  /* 0x00000004008c9947 */ /* 0x000fea0003800000 */
[----:B------:R-:W-:Y:S01]  /*19a0*/  UIADD3 UR22, UR39, 0x1, URZ ;  /* 0x0000000127167890 */ /* 0x000fe2000fffe03f */
[----:B------:R-:W-:Y:S01]  /*19b0*/  IMAD.MOV.U32 R3, RZ, RZ, R0 ;  /* 0x000000ffff037224 */ /* 0x000fe200078e0000 */
[----:B------:R-:W-:Y:S02]  /*19c0*/  UMOV UR23, UR39 ;  /* 0x0000002700177c82 */ /* 0x000fe40008000000 */
[----:B------:R-:W-:-:S04]  /*19d0*/  UISETP.NE.AND UP0, UPT, UR22, 0x1a, UPT ;  /* 0x0000001a1600788c */ /* 0x000fc8000bf05270 */
[----:B------:R-:W-:Y:S02]  /*19e0*/  USEL UR4, URZ, 0x1, UP0 ;  /* 0x000000013f047887 */ /* 0x000fe40008000000 */
[----:B------:R-:W-:Y:S02]  /*19f0*/  USEL UR22, UR22, URZ, UP0 ;  /* 0x0000003f16167287 */ /* 0x000fe40008000000 */
[----:B------:R-:W-:-:S06]  /*1a00*/  ULOP3.LUT UR4, UR38, UR4, URZ, 0x3c, !UPT ;  /* 0x0000000426047292 */ /* 0x000fcc000f8e3c3f */
[----:B------:R-:W-:-:S07]  /*1a10*/  IMAD.U32 R6, RZ, RZ, UR4 ;  /* 0x00000004ff067e24 */ /* 0x000fce000f8e00ff */
.L_x_26:
[----:B------:R-:W-:Y:S05]  /*1a20*/  @!P0 BRA `(.L_x_20) ;  /* 0x0000000000048947 */ /* 0x000fea0003800000 */
[----:B------:R-:W-:Y:S01]  /*1a30*/  BPT.TRAP 0x1 ;  /* 0x000000040000795c */ /* 0x000fe20000300000 */
.L_x_20:
[----:B------:R-:W-:Y:S01]  /*1a40*/  ULEA UR4, UR22, UR41, 0x3 ;  /* 0x0000002916047291 */ /* 0x000fe2000f8e183f */
[----:B01----:R-:W-:-:S08]  /*1a50*/  SHF.L.U32 R4, R6, 0x1f, RZ ;  /* 0x0000001f06047819 */ /* 0x003fd000000006ff */
[----:B------:R0:W1:Y:S01]  /*1a60*/  SYNCS.PHASECHK.TRANS64.TRYWAIT P1, [UR4], R4 ;  /* 0x00000004ff0075a7 */ /* 0x0000620008020144 */
[----:B------:R-:W-:Y:S05]  /*1a70*/  @!P0 BRA `(.L_x_21) ;  /* 0x0000000000048947 */ /* 0x000fea0003800000 */
[----:B------:R-:W-:Y:S01]  /*1a80*/  BPT.TRAP 0x1 ;  /* 0x000000040000795c */ /* 0x000fe20000300000 */
.L_x_21:
[----:B-1----:R-:W-:Y:S05]  /*1a90*/  @P1 BRA `(.L_x_22) ;  /* 0x0000000000081947 */ /* 0x002fea0003800000 */
[----:B------:R-:W1:Y:S02]  /*1aa0*/  SYNCS.PHASECHK.TRANS64.TRYWAIT P1, [UR4], R4 ;  /* 0x00000004ff0075a7 */ /* 0x000e640008020144 */
[----:B-1----:R-:W-:Y:S05]  /*1ab0*/  @!P1 BRA `(.L_x_23) ;  /* 0x0000008000909947 */ /* 0x002fea0003800000 */
.L_x_22:
[----:B------:R-:W-:Y:S01]  /*1ac0*/  UIMAD UR4, UR22, 0x180, UR20 ;  /* 0x00000180160478a4 */ /* 0x000fe2000f8e0214 */
[----:B------:R-:W-:Y:S01]  /*1ad0*/  WARPGROUP.ARRIVE ;  /* 0x00000000000079c5 */ /* 0x000fe20000000000 */
[----:B------:R-:W-:Y:S01]  /*1ae0*/  UIMAD UR6, UR22, 0xa0, UR21 ;  /* 0x000000a0160678a4 */ /* 0x000fe2000f8e0215 */
[----:B------:R-:W-:Y:S01]  /*1af0*/  UMOV UR5, 0xc0000010 ;  /* 0xc000001000057882 */ /* 0x000fe20000000000 */
[----:B------:R-:W-:Y:S02]  /*1b00*/  UMOV UR7, 0xc0000010 ;  /* 0xc000001000077882 */ /* 0x000fe40000000000 */
[----:B------:R-:W-:Y:S01]  /*1b10*/  UIADD3 UR10, UR6, 0x20, URZ ;  /* 0x00000020060a7890 */ /* 0x000fe2000fffe03f */
[----:B------:R-:W-:Y:S01]  /*1b20*/  UMOV UR8, UR4 ;  /* 0x0000000400087c82 */ /* 0x000fe20008000000 */
[----:B------:R-:W-:Y:S01]  /*1b30*/  UMOV UR9, UR5 ;  /* 0x0000000500097c82 */ /* 0x000fe20008000000 */
[----:B------:R-:W-:Y:S02]  /*1b40*/  UMOV UR11, 0xc0000010 ;  /* 0xc0000010000b7882 */ /* 0x000fe40000000000 */
[----:B------:R-:W-:Y:S01]  /*1b50*/  HGMMA.64x16x16.F32 R96, gdesc[UR4], R96, gsb0 ;  /* 0x00200000046079f0 */ /* 0x000fe20008000860 */
[----:B------:R-:W-:Y:S01]  /*1b60*/  UIADD3 UR14, UR6, 0x40, URZ ;  /* 0x00000040060e7890 */ /* 0x000fe2000fffe03f */
[----:B------:R-:W-:Y:S01]  /*1b70*/  UMOV UR12, UR4 ;  /* 0x00000004000c7c82 */ /* 0x000fe20008000000 */
[----:B------:R-:W-:Y:S01]  /*1b80*/  UMOV UR13, UR5 ;  /* 0x00000005000d7c82 */ /* 0x000fe20008000000 */
[----:B------:R-:W-:Y:S01]  /*1b90*/  UMOV UR15, 0xc0000010 ;  /* 0xc0000010000f7882 */ /* 0x000fe20000000000 */
        /* <DEDUP_REMOVED lines=10> */
[----:B------:R-:W-:Y:S01]  /*1c40*/  HGMMA.64x16x16.F32 R80, gdesc[UR8], R80, gsb0 ;  /* 0x00200000085079f0 */ /* 0x000fe20008000850 */
[----:B------:R-:W-:Y:S02]  /*1c50*/  UIADD3 UR8, UR4, 0x100, URZ ;  /* 0x0000010004087890 */ /* 0x000fe4000fffe03f */
[----:B------:R-:W-:Y:S02]  /*1c60*/  WARPGROUP.DEPBAR.LE gsb0, 0x0 ;  /* 0x00008000000079c5 */ /* 0x000fe40000010000 */
[----:B------:R-:W-:-:S06]  /*1c70*/  WARPGROUP.ARRIVE ;  /* 0x00000000000079c5 */ /* 0x000fcc0000000000 */
[----:B------:R-:W-:Y:S03]  /*1c80*/  HGMMA.64x16x16.F32 R64, gdesc[UR12], R64, gsb0 ;  /* 0x002000000c4079f0 */ /* 0x000fe60008000840 */
[----:B------:R-:W-:Y:S02]  /*1c90*/  WARPGROUP.DEPBAR.LE gsb0, 0x0 ;  /* 0x00008000000079c5 */ /* 0x000fe40000010000 */
[----:B------:R-:W-:-:S06]  /*1ca0*/  WARPGROUP.ARRIVE ;  /* 0x00000000000079c5 */ /* 0x000fcc0000000000 */
[----:B------:R-:W-:Y:S03]  /*1cb0*/  HGMMA.64x16x16.F32 R48, gdesc[UR16], R48, gsb0 ;  /* 0x00200000103079f0 */ /* 0x000fe60008000830 */
[----:B------:R-:W-:Y:S02]  /*1cc0*/  WARPGROUP.DEPBAR.LE gsb0, 0x0 ;  /* 0x00008000000079c5 */ /* 0x000fe40000010000 */
[----:B------:R-:W-:-:S06]  /*1cd0*/  WARPGROUP.ARRIVE ;  /* 0x00000000000079c5 */ /* 0x000fcc0000000000 */
[----:B------:R-:W-:Y:S01]  /*1ce0*/  HGMMA.64x16x16.F32 R32, gdesc[UR24], R32, gsb0 ;  /* 0x00200000182079f0 */ /* 0x000fe20008000820 */
        /* <DEDUP_REMOVED lines=12> */
[----:B------:R-:W-:Y:S03]  /*1db0*/  HGMMA.64x16x16.F32 R24, gdesc[UR24], R24, gsb0 ;  /* 0x00200000181879f0 */ /* 0x000fe60008000818 */
        /* <DEDUP_REMOVED lines=13> */
[----:B------:R-:W-:Y:S05]  /*1e90*/  @!P0 BRA `(.L_x_24) ;  /* 0x0000000000048947 */ /* 0x000fea0003800000 */
[----:B------:R-:W-:Y:S01]  /*1ea0*/  BPT.TRAP 0x1 ;  /* 0x000000040000795c */ /* 0x000fe20000300000 */
.L_x_24:
[----:B------:R-:W-:Y:S01]  /*1eb0*/  ULEA UR4, UR23, UR41, 0x3 ;  /* 0x0000002917047291 */ /* 0x000fe2000f8e183f */
[----:B------:R-:W-:-:S03]  /*1ec0*/  ISETP.GT.U32.AND P1, PT, R19, 0x1, PT ;  /* 0x000000011300780c */ /* 0x000fc60003f24070 */
[----:B------:R-:W-:-:S04]  /*1ed0*/  UIADD3 UR4, UR4, 0xd0, URZ ;  /* 0x000000d004047890 */ /* 0x000fc8000fffe03f */
[----:B------:R-:W-:-:S09]  /*1ee0*/  UPRMT UR4, URZ, 0x654, UR4 ;  /* 0x000006543f047896 */ /* 0x000fd20008000004 */
[----:B------:R-:W-:Y:S01]  /*1ef0*/  SYNCS.ARRIVE.TRANS64.RED.A1T0 RZ, [UR4], RZ ;  /* 0x000000ffffff79a7 */ /* 0x000fe20008100404 */
[----:B------:R-:W-:Y:S05]  /*1f00*/  @P1 BRA `(.L_x_25) ;  /* 0x0000000000041947 */ /* 0x000fea0003800000 */
[----:B------:R-:W-:Y:S01]  /*1f10*/  BPT.TRAP 0x1 ;  /* 0x000000040000795c */ /* 0x000fe20000300000 */
.L_x_25:
[----:B------:R-:W-:Y:S01]  /*1f20*/  UIADD3 UR22, UR22, 0x1, URZ ;  /* 0x0000000116167890 */ /* 0x000fe2000fffe03f */
[C---:B------:R-:W-:Y:S01]  /*1f30*/  ISETP.GT.AND P1, PT, R3.reuse, 0x1, PT ;  /* 0x000000010300780c */ /* 0x040fe20003f24270 */
[----:B------:R-:W-:Y:S01]  /*1f40*/  UIADD3 UR23, UR23, 0x1, URZ ;  /* 0x0000000117177890 */ /* 0x000fe2000fffe03f */
[----:B------:R-:W-:Y:S01]  /*1f50*/  VIADD R3, R3, 0xffffffff ;  /* 0xffffffff03037836 */ /* 0x000fe20000000000 */
[----:B------:R-:W-:Y:S02]  /*1f60*/  UISETP.NE.AND UP0, UPT, UR22, 0x1a, UPT ;  /* 0x0000001a1600788c */ /* 0x000fe4000bf05270 */
[----:B------:R-:W-:Y:S02]  /*1f70*/  UISETP.NE.AND UP1, UPT, UR23, 0x1a, UPT ;  /* 0x0000001a1700788c */ /* 0x000fe4000bf25270 */
[----:B------:R-:W-:Y:S02]  /*1f80*/  USEL UR4, URZ, 0x1, UP0 ;  /* 0x000000013f047887 */ /* 0x000fe40008000000 */
[----:B------:R-:W-:-:S02]  /*1f90*/  USEL UR22, UR22, URZ, UP0 ;  /* 0x0000003f16167287 */ /* 0x000fc40008000000 */
[----:B------:R-:W-:Y:S02]  /*1fa0*/  USEL UR23, UR23, URZ, UP1 ;  /* 0x0000003f17177287 */ /* 0x000fe40008800000 */
[----:B------:R-:W-:Y:S01]  /*1fb0*/  LOP3.LUT R6, R6, UR4, RZ, 0x3c, !PT ;  /* 0x0000000406067c12 */ /* 0x000fe2000f8e3cff */
[----:B------:R-:W-:Y:S09]  /*1fc0*/  @P1 BRA `(.L_x_26) ;  /* 0xfffffff800941947 */ /* 0x000ff2000383ffff */
.L_x_19:
[----:B------:R-:W2:Y:S02]  /*1fd0*/  LDC R3, c[0x0][0x28c] ;  /* 0x0000a300ff037b82 */ /* 0x000ea40000000800 */
[----:B--2---:R-:W-:-:S13]  /*1fe0*/  ISETP.GE.AND P1, PT, R3, 0x1, PT ;  /* 0x000000010300780c */ /* 0x004fda0003f26270 */
[----:B------:R-:W-:Y:S05]  /*1ff0*/  @!P1 BRA `(.L_x_27) ;  /* 0x0000000000349947 */ /* 0x000fea0003800000 */
[----:B------:R-:W-:Y:S05]  /*2000*/  @!P0 BRA `(.L_x_28) ;  /* 0x0000000000048947 */ /* 0x000fea0003800000 */
[----:B------:R-:W-:Y:S01]  /*2010*/  BPT.TRAP 0x1 ;  /* 0x000000040000795c */ /* 0x000fe20000300000 */
.L_x_28:
[----:B------:R-:W-:Y:S01]  /*2020*/  VIADD R0, R0, UR39 ;  /* 0x0000002700007c36 */ /* 0x000fe20008000000 */
[----:B------:R-:W-:-:S03]  /*2030*/  ISETP.GT.U32.AND P0, PT, R19, 0x1, PT ;  /* 0x000000011300780c */ /* 0x000fc60003f04070 */
[----:B01----:R-:W-:-:S05]  /*2040*/  IMAD.WIDE.U32 R4, R0, 0x4ec4ec4f, RZ ;  /* 0x4ec4ec4f00047825 */ /* 0x003fca00078e00ff */
[----:B------:R-:W-:-:S05]  /*2050*/  SHF.R.U32.HI R5, RZ, 0x3, R5 ;  /* 0x00000003ff057819 */ /* 0x000fca0000011605 */
[----:B------:R-:W-:-:S05]  /*2060*/  IMAD R0, R5, -0x1a, R0 ;  /* 0xffffffe605007824 */ /* 0x000fca00078e0200 */
[----:B------:R-:W-:-:S05]  /*2070*/  LEA R0, R0, UR41, 0x3 ;  /* 0x0000002900007c11 */ /* 0x000fca000f8e18ff */
[----:B------:R-:W-:-:S05]  /*2080*/  VIADD R0, R0, 0xd0 ;  /* 0x000000d000007836 */ /* 0x000fca0000000000 */
[----:B------:R-:W-:-:S04]  /*2090*/  PRMT R0, RZ, 0x654, R0 ;  /* 0x00000654ff007816 */ /* 0x000fc80000000000 */
[----:B------:R2:W-:Y:S01]  /*20a0*/  SYNCS.ARRIVE.TRANS64.RED.A1T0 RZ, [R0+URZ], RZ ;  /* 0x000000ff00ff79a7 */ /* 0x0005e2000810043f */
[----:B------:R-:W-:Y:S05]  /*20b0*/  @P0 BRA `(.L_x_27) ;  /* 0x0000000000040947 */ /* 0x000fea0003800000 */
[----:B------:R-:W-:Y:S01]  /*20c0*/  BPT.TRAP 0x1 ;  /* 0x000000040000795c */ /* 0x000fe20000300000 */
.L_x_27:
[----:B01----:R-:W0:Y:S01]  /*20d0*/  LDC R5, c[0x0][0x288] ;  /* 0x0000a200ff057b82 */ /* 0x003e220000000800 */
[----:B--2---:R-:W-:Y:S01]  /*20e0*/  LOP3.LUT R0, R22, 0x1, RZ, 0xc0, !PT ;  /* 0x0000000116007812 */ /* 0x004fe200078ec0ff */
[----:B------:R-:W-:Y:S01]  /*20f0*/  IMAD R107, R107, 0x50, RZ ;  /* 0x000000506b6b7824 */ /* 0x000fe200078e02ff */
[----:B------:R-:W-:Y:S01]  /*2100*/  SHF.R.U32.HI R3, RZ, 0x2, R18 ;  /* 0x00000002ff037819 */ /* 0x000fe20000011612 */
[----:B------:R-:W-:Y:S01]  /*2110*/  UIADD3 UR39, UR40, UR39, URZ ;  /* 0x0000002728277290 */ /* 0x000fe2000fffe03f */
[----:B------:R-:W-:Y:S01]  /*2120*/  LOP3.LUT R4, R18, 0x60, RZ, 0xc0, !PT ;  /* 0x0000006012047812 */ /* 0x000fe200078ec0ff */
[----:B------:R-:W-:Y:S01]  /*2130*/  IMAD.SHL.U32 R20, R0, 0x40, RZ ;  /* 0x0000004000147824 */ /* 0x000fe200078e00ff */
[----:B------:R-:W-:Y:S01]  /*2140*/  LOP3.LUT R3, R3, 0x7, RZ, 0xc0, !PT ;  /* 0x0000000703037812 */ /* 0x000fe200078ec0ff */
[----:B------:R-:W-:Y:S01]  /*2150*/  UISETP.GT.U32.AND UP0, UPT, UR39, 0x19, UPT ;  /* 0x000000192700788c */ /* 0x000fe2000bf04070 */
[----:B------:R-:W-:Y:S01]  /*2160*/  SHF.R.U32.HI R4, RZ, 0x1, R4 ;  /* 0x00000001ff047819 */ /* 0x000fe20000011604 */
[----:B------:R-:W-:Y:S01]  /*2170*/  IMAD.SHL.U32 R10, R18, 0x2, RZ ;  /* 0x00000002120a7824 */ /* 0x000fe200078e00ff */
[--C-:B------:R-:W-:Y:S01]  /*2180*/  LOP3.LUT R20, R20, 0x40, R3.reuse, 0xe2, !PT ;  /* 0x0000004014147812 */ /* 0x100fe200078ee203 */
[----:B------:R-:W-:Y:S01]  /*2190*/  ULDC UR7, c[0x0][0x284] ;  /* 0x0000a10000077ab9 */ /* 0x000fe20000000800 */
[-C--:B------:R-:W-:Y:S01]  /*21a0*/  IADD3 R3, RZ, -R4.reuse, -R3 ;  /* 0x80000004ff037210 */ /* 0x080fe20007ffe803 */
[----:B------:R-:W-:Y:S01]  /*21b0*/  UISETP.LT.U32.AND UP0, UPT, UR40, 0x1a, UP0 ;  /* 0x0000001a2800788c */ /* 0x000fe20008701070 */
[----:B------:R-:W-:Y:S01]  /*21c0*/  LOP3.LUT R20, R20, R4, RZ, 0xfc, !PT ;  /* 0x0000000414147212 */ /* 0x000fe200078efcff */
[----:B------:R-:W-:Y:S01]  /*21d0*/  UISETP.GE.U32.AND UP1, UPT, UR40, 0x1a, UPT ;  /* 0x0000001a2800788c */ /* 0x000fe2000bf26070 */
[----:B------:R-:W-:Y:S01]  /*21e0*/  SHF.R.S32.HI R13, RZ, 0x1f, R23 ;  /* 0x0000001fff0d7819 */ /* 0x000fe20000011417 */
[----:B------:R-:W-:Y:S01]  /*21f0*/  IMAD R3, R0, -0x40, R3 ;  /* 0xffffffc000037824 */ /* 0x000fe200078e0203 */
[----:B------:R-:W-:Y:S01]  /*2200*/  LOP3.LUT R0, R18, 0x3, RZ, 0xc0, !PT ;  /* 0x0000000312007812 */ /* 0x000fe200078ec0ff */
[----:B------:R-:W-:Y:S01]  /*2210*/  ULDC.64 UR8, c[0x0][0x5d0] ;  /* 0x0001740000087ab9 */ /* 0x000fe20000000a00 */
[----:B------:R-:W-:Y:S01]  /*2220*/  LOP3.LUT R10, R107, 0x6, R10, 0xf8, !PT ;  /* 0x000000066b0a7812 */ /* 0x000fe200078ef80a */
[----:B------:R-:W-:Y:S01]  /*2230*/  UIMAD.WIDE.U32 UR4, UR39, 0x4ec4ec4f, URZ ;  /* 0x4ec4ec4f270478a5 */ /* 0x000fe2000f8e003f */
[----:B------:R-:W-:Y:S01]  /*2240*/  IMAD R6, R13, UR8, RZ ;  /* 0x000000080d067c24 */ /* 0x000fe2000f8e02ff */
[----:B0-----:R-:W-:Y:S01]  /*2250*/  ISETP.GE.AND P0, PT, R107, R5, PT ;  /* 0x000000056b00720c */ /* 0x001fe20003f06270 */
[----:B------:R-:W-:Y:S01]  /*2260*/  IMAD R4, R0, -0x2, R5 ;  /* 0xfffffffe00047824 */ /* 0x000fe200078e0205 */
[----:B------:R-:W-:Y:S01]  /*2270*/  USEL UR6, URZ, 0x1, !UP0 ;  /* 0x000000013f067887 */ /* 0x000fe2000c000000 */
[----:B------:R-:W-:Y:S01]  /*2280*/  IMAD R0, R106, 0xc0, RZ ;  /* 0x000000c06a007824 */ /* 0x000fe200078e02ff */
[----:B------:R-:W-:Y:S01]  /*2290*/  SHF.R.S32.HI R11, RZ, 0x1f, R10 ;  /* 0x0000001fff0b7819 */ /* 0x000fe2000001140a */
[----:B------:R-:W-:Y:S01]  /*22a0*/  USHF.R.U32.HI UR4, URZ, 0x3, UR5 ;  /* 0x000000033f047899 */ /* 0x000fe20008011605 */
[C---:B------:R-:W-:Y:S01]  /*22b0*/  IMAD R9, R23.reuse, UR9, R6 ;  /* 0x0000000917097c24 */ /* 0x040fe2000f8e0206 */
[----:B------:R-:W-:Y:S01]  /*22c0*/  ULOP3.LUT UR38, UR38, UR6, URZ, 0x3c, !UPT ;  /* 0x0000000626267292 */ /* 0x000fe2000f8e3c3f */
[C---:B------:R-:W-:Y:S01]  /*22d0*/  ISETP.GE.OR P0, PT, R0.reuse, UR7, P0 ;  /* 0x0000000700007c0c */ /* 0x040fe20008706670 */
[----:B------:R-:W-:Y:S01]  /*22e0*/  IMAD.WIDE.U32 R6, R23, UR8, R10 ;  /* 0x0000000817067c25 */ /* 0x000fe2000f8e000a */
[----:B------:R-:W-:Y:S01]  /*22f0*/  UIMAD UR39, UR4, -0x1a, UR39 ;  /* 0xffffffe6042778a4 */ /* 0x000fe2000f8e0227 */
[----:B------:R-:W-:Y:S01]  /*2300*/  IADD3 R3, -R0, UR7, R3 ;  /* 0x0000000700037c10 */ /* 0x000fe2000fffe103 */
[----:B------:R-:W-:Y:S01]  /*2310*/  @UP1 ULOP3.LUT UR38, UR38, 0x1, UR4, 0x78, !UPT ;  /* 0x0000000126261892 */ /* 0x000fe2000f8e7804 */
[----:B------:R-:W-:-:S02]  /*2320*/  IMAD.MOV.U32 R21, RZ, RZ, RZ ;  /* 0x000000ffff157224 */ /* 0x000fc400078e00ff */
[----:B------:R-:W-:Y:S02]  /*2330*/  IMAD.IADD R9, R7, 0x1, R9 ;  /* 0x0000000107097824 */ /* 0x000fe400078e0209 */
[----:B------:R-:W-:-:S04]  /*2340*/  IMAD.WIDE R20, R106, 0xc0, R20 ;  /* 0x000000c06a147825 */ /* 0x000fc800078e0214 */
[----:B------:R-:W-:Y:S02]  /*2350*/  IMAD.IADD R4, R4, 0x1, -R107 ;  /* 0x0000000104047824 */ /* 0x000fe400078e0a6b */
[----:B------:R-:W-:Y:S02]  /*2360*/  IMAD.MOV.U32 R0, RZ, RZ, -0x1 ;  /* 0xffffffffff007424 */ /* 0x000fe400078e00ff */
[----:B------:R-:W-:Y:S01]  /*2370*/  IMAD.MOV.U32 R8, RZ, RZ, R6 ;  /* 0x000000ffff087224 */ /* 0x000fe200078e0006 */
[----:B------:R-:W-:Y:S06]  /*2380*/  @P0 BRA `(.L_x_29) ;  /* 0x0000004c00f80947 */ /* 0x000fec0003800000 */
[----:B------:R-:W0:Y:S01]  /*2390*/  LDC.64 R6, c[0x0][0x5c8] ;  /* 0x00017200ff067b82 */ /* 0x000e220000000a00 */
[----:B-----5:R-:W-:Y:S01]  /*23a0*/  FSETP.NEU.AND P2, PT, R105, RZ, PT ;  /* 0x000000ff6900720b */ /* 0x020fe20003f4d000 */
[----:B------:R-:W-:Y:S01]  /*23b0*/  BSSY B0, `(.L_x_29) ;  /* 0x00004fb000007945 */ /* 0x000fe20003800000 */
[----:B------:R-:W-:-:S04]  /*23c0*/  ISETP.GT.AND P0, PT, R4, RZ, PT ;  /* 0x000000ff0400720c */ /* 0x000fc80003f04270 */
[----:B------:R-:W-:Y:S01]  /*23d0*/  ISETP.GT.AND P1, PT, R3, RZ, P0 ;  /* 0x000000ff0300720c */ /* 0x000fe20000724270 */
[-C--:B0-----:R-:W-:Y:S02]  /*23e0*/  IMAD R5, R21, R6.reuse, RZ ;  /* 0x0000000615057224 */ /* 0x081fe400078e02ff */
[----:B------:R-:W-:-:S04]  /*23f0*/  IMAD.WIDE.U32 R112, R20, R6, R8 ;  /* 0x0000000614707225 */ /* 0x000fc800078e0008 */
[----:B------:R-:W-:-:S04]  /*2400*/  IMAD R5, R20, R7, R5 ;  /* 0x0000000714057224 */ /* 0x000fc800078e0205 */
[----:B------:R-:W-:Y:S01]  /*2410*/  IMAD.IADD R123, R113, 0x1, R5 ;  /* 0x00000001717b7824 */ /* 0x000fe200078e0205 */
[----:B------:R-:W-:Y:S06]  /*2420*/  @!P2 BRA `(.L_x_30) ;  /* 0x000000380024a947 */ /* 0x000fec0003800000 */
[----:B------:R-:W0:Y:S01]  /*2430*/  LDC.64 R106, c[0x0][0x5b8] ;  /* 0x00016e00ff6a7b82 */ /* 0x000e220000000a00 */
[----:B------:R-:W-:-:S07]  /*2440*/  ULDC.64 UR4, c[0x0][0x5c0] ;  /* 0x0001700000047ab9 */ /* 0x000fce0000000a00 */
[----:B------:R-:W1:Y:S08]  /*2450*/  LDC.64 R108, c[0x0][0x5b0] ;  /* 0x00016c00ff6c7b82 */ /* 0x000e700000000a00 */
[----:B------:R-:W2:Y:S01]  /*2460*/  LDC.64 R14, c[0x0][0x5a8] ;  /* 0x00016a00ff0e7b82 */ /* 0x000ea20000000a00 */
[-C--:B0-----:R-:W-:Y:S02]  /*2470*/  IMAD R8, R13, R106.reuse, RZ ;  /* 0x0000006a0d087224 */ /* 0x081fe400078e02ff */
[----:B------:R-:W-:-:S04]  /*2480*/  IMAD.WIDE.U32 R116, R23, R106, R10 ;  /* 0x0000006a17747225 */ /* 0x000fc800078e000a */
[----:B------:R-:W-:Y:S02]  /*2490*/  IMAD R119, R23, R107, R8 ;  /* 0x0000006b17777224 */ /* 0x000fe400078e0208 */
[-C--:B-1----:R-:W-:Y:S02]  /*24a0*/  IMAD R121, R21, R108.reuse, RZ ;  /* 0x0000006c15797224 */ /* 0x082fe400078e02ff */
[----:B------:R-:W-:Y:S02]  /*24b0*/  IMAD.IADD R115, R117, 0x1, R119 ;  /* 0x0000000175737824 */ /* 0x000fe400078e0277 */
[----:B------:R-:W-:Y:S02]  /*24c0*/  IMAD.MOV.U32 R114, RZ, RZ, R116 ;  /* 0x000000ffff727224 */ /* 0x000fe400078e0074 */
[C---:B------:R-:W-:Y:S02]  /*24d0*/  IMAD R121, R20.reuse, R109, R121 ;  /* 0x0000006d14797224 */ /* 0x040fe400078e0279 */
[----:B------:R-:W-:-:S04]  /*24e0*/  IMAD.WIDE.U32 R8, R20, R108, R114 ;  /* 0x0000006c14087225 */ /* 0x000fc800078e0072 */
[----:B------:R-:W-:Y:S01]  /*24f0*/  IMAD.IADD R5, R9, 0x1, R121 ;  /* 0x0000000109057824 */ /* 0x000fe200078e0279 */
[----:B--2---:R-:W-:-:S04]  /*2500*/  LEA R12, P2, R8, R14, 0x1 ;  /* 0x0000000e080c7211 */ /* 0x004fc800078408ff */
[----:B------:R-:W-:-:S05]  /*2510*/  LEA.HI.X R13, R8, R15, R5, 0x1, P2 ;  /* 0x0000000f080d7211 */ /* 0x000fca00010f0c05 */
[----:B------:R0:W2:Y:S01]  /*2520*/  @P1 LDG.E.LTC128B.U16 R5, desc[UR36][R12.64] ;  /* 0x000000240c051981 */ /* 0x0000a2000c1e1520 */
[----:B------:R-:W-:Y:S01]  /*2530*/  ISETP.GT.AND P3, PT, R4, 0x1, PT ;  /* 0x000000010400780c */ /* 0x000fe20003f64270 */
[----:B------:R-:W-:Y:S01]  /*2540*/  IMAD.WIDE.U32 R110, R20, R108, R10 ;  /* 0x0000006c146e7225 */ /* 0x000fe200078e000a */
[----:B------:R-:W-:Y:S01]  /*2550*/  BSSY B1, `(.L_x_31) ;  /* 0x0000012000017945 */ /* 0x000fe20003800000 */
[----:B------:R-:W-:Y:S02]  /*2560*/  SHF.L.U64.HI R113, R108, 0x3, R109 ;  /* 0x000000036c717819 */ /* 0x000fe4000001026d */
[----:B------:R-:W-:Y:S02]  /*2570*/  IMAD.IADD R111, R121, 0x1, R111 ;  /* 0x00000001796f7824 */ /* 0x000fe400078e026f */
[----:B------:R-:W-:-:S04]  /*2580*/  IMAD.WIDE.U32 R110, R23, R106, R110 ;  /* 0x0000006a176e7225 */ /* 0x000fc800078e006e */
[----:B0-----:R-:W-:Y:S01]  /*2590*/  IMAD.IADD R13, R119, 0x1, R111 ;  /* 0x00000001770d7824 */ /* 0x001fe200078e026f */
[----:B------:R-:W-:-:S04]  /*25a0*/  LEA R12, P4, R110, R14, 0x1 ;  /* 0x0000000e6e0c7211 */ /* 0x000fc800078808ff */
[----:B------:R-:W-:Y:S01]  /*25b0*/  LEA.HI.X R13, R110, R15, R13, 0x1, P4 ;  /* 0x0000000f6e0d7211 */ /* 0x000fe200020f0c0d */
[----:B--2---:R-:W-:-:S05]  /*25c0*/  HADD2.F32 R8, -RZ, R5.H0_H0 ;  /* 0x20000005ff087230 */ /* 0x004fca0000004100 */
[----:B------:R-:W-:Y:S01]  /*25d0*/  FMUL R9, R8, R105 ;  /* 0x0000006908097220 */ /* 0x000fe20000400000 */
[----:B------:R-:W-:-:S03]  /*25e0*/  LEA R8, P2, R112, UR4, 0x1 ;  /* 0x0000000470087c11 */ /* 0x000fc6000f8408ff */
[----:B------:R-:W-:Y:S01]  /*25f0*/  FFMA R96, R96, R104, R9 ;  /* 0x0000006860607223 */ /* 0x000fe20000000009 */
[----:B------:R-:W-:Y:S01]  /*2600*/  LEA.HI.X R9, R112, UR5, R123, 0x1, P2 ;  /* 0x0000000570097c11 */ /* 0x000fe200090f0c7b */
[----:B------:R-:W-:Y:S01]  /*2610*/  IMAD.SHL.U32 R112, R108, 0x8, RZ ;  /* 0x000000086c707824 */ /* 0x000fe200078e00ff */
[----:B------:R-:W-:Y:S02]  /*2620*/  ISETP.GT.AND P2, PT, R3, RZ, P3 ;  /* 0x000000ff0300720c */ /* 0x000fe40001f44270 */
[----:B------:R-:W-:-:S05]  /*2630*/  F2FP.F16.F32.PACK_AB R96, RZ, R96 ;  /* 0x00000060ff60723e */ /* 0x000fca00000000ff */
[----:B------:R0:W-:Y:S06]  /*2640*/  @P1 STG.E.U16 desc[UR36][R8.64], R96 ;  /* 0x0000006008001986 */ /* 0x0001ec000c101524 */
[----:B------:R-:W-:Y:S05]  /*2650*/  @!P2 BRA `(.L_x_32) ;  /* 0x000000000004a947 */ /* 0x000fea0003800000 */
[----:B------:R1:W5:Y:S02]  /*2660*/  LDG.E.LTC128B.U16 R5, desc[UR36][R12.64+0x2] ;  /* 0x000002240c057981 */ /* 0x000364000c1e1520 */
.L_x_32:
[----:B------:R-:W-:Y:S05]  /*2670*/  BSYNC B1 ;  /* 0x0000000000017941 */ /* 0x000fea0003800000 */
.L_x_31:
[----:B0----5:R-:W-:Y:S01]  /*2680*/  HADD2.F32 R96, -RZ, R5.H0_H0 ;  /* 0x20000005ff607230 */ /* 0x021fe20000004100 */
[----:B------:R-:W-:Y:S01]  /*2690*/  ISETP.GT.AND P1, PT, R3, 0x8, P0 ;  /* 0x000000080300780c */ /* 0x000fe20000724270 */
[----:B------:R-:W-:Y:S01]  /*26a0*/  IMAD.WIDE.U32 R124, R20, R108, R112 ;  /* 0x0000006c147c7225 */ /* 0x000fe200078e0070 */
[----:B------:R-:W-:-:S03]  /*26b0*/  PRMT R120, R5, 0x7610, R120 ;  /* 0x0000761005787816 */ /* 0x000fc60000000078 */
[----:B------:R-:W-:Y:S01]  /*26c0*/  FMUL R96, R96, R105 ;  /* 0x0000006960607220 */ /* 0x000fe20000400000 */
[----:B------:R-:W-:Y:S01]  /*26d0*/  IMAD.IADD R127, R121, 0x1, R125 ;  /* 0x00000001797f7824 */ /* 0x000fe200078e027d */
[----:B------:R-:W-:Y:S02]  /*26e0*/  IADD3 R107, P4, R116, R124, RZ ;  /* 0x0000007c746b7210 */ /* 0x000fe40007f9e0ff */
[----:B------:R-:W-:-:S03]  /*26f0*/  FFMA R97, R97, R104, R96 ;  /* 0x0000006861617223 */ /* 0x000fc60000000060 */
[----:B------:R-:W-:Y:S01]  /*2700*/  IMAD.X R110, R127, 0x1, R115, P4 ;  /* 0x000000017f6e7824 */ /* 0x000fe200020e0673 */
[C---:B------:R-:W-:Y:S02]  /*2710*/  LEA R96, P4, R107.reuse, R14, 0x1 ;  /* 0x0000000e6b607211 */ /* 0x040fe400078808ff */
[----:B------:R-:W-:Y:S02]  /*2720*/  F2FP.F16.F32.PACK_AB R111, RZ, R97 ;  /* 0x00000061ff6f723e */ /* 0x000fe400000000ff */
[----:B------:R-:W-:-:S03]  /*2730*/  LEA.HI.X R97, R107, R15, R110, 0x1, P4 ;  /* 0x0000000f6b617211 */ /* 0x000fc600020f0c6e */
[----:B------:R0:W-:Y:S04]  /*2740*/  @P2 STG.E.U16 desc[UR36][R8.64+0x2], R111 ;  /* 0x0000026f08002986 */ /* 0x0001e8000c101524 */
[----:B------:R2:W3:Y:S01]  /*2750*/  @P1 LDG.E.LTC128B.U16 R120, desc[UR36][R96.64] ;  /* 0x0000002460781981 */ /* 0x0004e2000c1e1520 */
[----:B------:R-:W-:Y:S01]  /*2760*/  IMAD.SHL.U32 R5, R6, 0x10, RZ ;  /* 0x0000001006057824 */ /* 0x000fe200078e00ff */
[----:B------:R-:W-:Y:S01]  /*2770*/  IADD3 R122, P2, R10, R124, RZ ;  /* 0x0000007c0a7a7210 */ /* 0x000fe20007f5e0ff */
[----:B------:R-:W-:Y:S04]  /*2780*/  BSSY B1, `(.L_x_33) ;  /* 0x0000011000017945 */ /* 0x000fe80003800000 */
[----:B------:R-:W-:Y:S01]  /*2790*/  IMAD.X R123, R11, 0x1, R127, P2 ;  /* 0x000000010b7b7824 */ /* 0x000fe200010e067f */
[----:B------:R-:W-:Y:S01]  /*27a0*/  ISETP.GT.AND P2, PT, R3, 0x8, P3 ;  /* 0x000000080300780c */ /* 0x000fe20001f44270 */
[----:B------:R-:W-:-:S04]  /*27b0*/  IMAD.WIDE.U32 R122, R23, R106, R122 ;  /* 0x0000006a177a7225 */ /* 0x000fc800078e007a */
[----:B------:R-:W-:Y:S01]  /*27c0*/  IMAD.IADD R123, R119, 0x1, R123 ;  /* 0x00000001777b7824 */ /* 0x000fe200078e027b */
[----:B--2---:R-:W-:-:S04]  /*27d0*/  LEA R96, P5, R122, R14, 0x1 ;  /* 0x0000000e7a607211 */ /* 0x004fc800078a08ff */
[----:B------:R-:W-:Y:S01]  /*27e0*/  LEA.HI.X R97, R122, R15, R123, 0x1, P5 ;  /* 0x0000000f7a617211 */ /* 0x000fe200028f0c7b */
[----:B---3--:R-:W-:-:S05]  /*27f0*/  HADD2.F32 R110, -RZ, R120.H0_H0 ;  /* 0x20000078ff6e7230 */ /* 0x008fca0000004100 */
[----:B------:R-:W-:Y:S01]  /*2800*/  FMUL R107, R110, R105 ;  /* 0x000000696e6b7220 */ /* 0x000fe20000400000 */
[----:B------:R-:W-:-:S03]  /*2810*/  IADD3 R110, P4, R5, R8, RZ ;  /* 0x00000008056e7210 */ /* 0x000fc60007f9e0ff */
[----:B------:R-:W-:Y:S01]  /*2820*/  FFMA R98, R98, R104, R107 ;  /* 0x0000006862627223 */ /* 0x000fe2000000006b */
[----:B------:R-:W-:-:S04]  /*2830*/  SHF.L.U64.HI R107, R6, 0x4, R7 ;  /* 0x00000004066b7819 */ /* 0x000fc80000010207 */
[----:B------:R-:W-:Y:S01]  /*2840*/  F2FP.F16.F32.PACK_AB R98, RZ, R98 ;  /* 0x00000062ff62723e */ /* 0x000fe200000000ff */
[----:B0-----:R-:W-:-:S05]  /*2850*/  IMAD.X R111, R107, 0x1, R9, P4 ;  /* 0x000000016b6f7824 */ /* 0x001fca00020e0609 */
[----:B------:R0:W-:Y:S01]  /*2860*/  @P1 STG.E.U16 desc[UR36][R110.64], R98 ;  /* 0x000000626e001986 */ /* 0x0001e2000c101524 */
[----:B------:R-:W-:Y:S05]  /*2870*/  @!P2 BRA `(.L_x_34) ;  /* 0x000000000004a947 */ /* 0x000fea0003800000 */
[----:B------:R2:W5:Y:S02]  /*2880*/  LDG.E.LTC128B.U16 R120, desc[UR36][R96.64+0x2] ;  /* 0x0000022460787981 */ /* 0x000564000c1e1520 */
.L_x_34:
[----:B------:R-:W-:Y:S05]  /*2890*/  BSYNC B1 ;  /* 0x0000000000017941 */ /* 0x000fea0003800000 */
.L_x_33:
[----:B0----5:R-:W-:Y:S01]  /*28a0*/  HADD2.F32 R98, -RZ, R120.H0_H0 ;  /* 0x20000078ff627230 */ /* 0x021fe20000004100 */
[----:B------:R-:W-:Y:S01]  /*28b0*/  ISETP.GT.AND P1, PT, R4, 0x8, PT ;  /* 0x000000080400780c */ /* 0x000fe20003f24270 */
[----:B------:R-:W-:Y:S01]  /*28c0*/  BSSY B1, `(.L_x_35) ;  /* 0x000000c000017945 */ /* 0x000fe20003800000 */
[----:B------:R-:W-:Y:S02]  /*28d0*/  IMAD R125, R109, 0x78, RZ ;  /* 0x000000786d7d7824 */ /* 0x000fe400078e02ff */
[----:B------:R-:W-:Y:S01]  /*28e0*/  FMUL R98, R98, R105 ;  /* 0x0000006962627220 */ /* 0x000fe20000400000 */
[----:B------:R-:W-:-:S03]  /*28f0*/  ISETP.GT.AND P4, PT, R3, RZ, P1 ;  /* 0x000000ff0300720c */ /* 0x000fc60000f84270 */
[----:B------:R-:W-:Y:S01]  /*2900*/  FFMA R98, R99, R104, R98 ;  /* 0x0000006863627223 */ /* 0x000fe20000000062 */
[----:B------:R-:W-:-:S04]  /*2910*/  IMAD.MOV.U32 R99, RZ, RZ, R127 ;  /* 0x000000ffff637224 */ /* 0x000fc800078e007f */
[----:B------:R-:W-:-:S04]  /*2920*/  F2FP.F16.F32.PACK_AB R98, RZ, R98 ;  /* 0x00000062ff62723e */ /* 0x000fc800000000ff */
[----:B------:R-:W-:Y:S01]  /*2930*/  PRMT R122, R98, 0x7610, R122 ;  /* 0x00007610627a7816 */ /* 0x000fe2000000007a */
[----:B------:R-:W-:-:S04]  /*2940*/  IMAD.MOV.U32 R98, RZ, RZ, R124 ;  /* 0x000000ffff627224 */ /* 0x000fc800078e007c */
[----:B------:R0:W-:Y:S01]  /*2950*/  @P2 STG.E.U16 desc[UR36][R110.64+0x2], R122 ;  /* 0x0000027a6e002986 */ /* 0x0001e2000c101524 */
[----:B------:R-:W-:Y:S05]  /*2960*/  @!P4 BRA `(.L_x_36) ;  /* 0x000000000004c947 */ /* 0x000fea0003800000 */
[----:B------:R3:W5:Y:S02]  /*2970*/  LDG.E.LTC128B.U16 R120, desc[UR36][R12.64+0x10] ;  /* 0x000010240c787981 */ /* 0x000764000c1e1520 */
.L_x_36:
[----:B------:R-:W-:Y:S05]  /*2980*/  BSYNC B1 ;  /* 0x0000000000017941 */ /* 0x000fea0003800000 */
.L_x_35:
[----:B0----5:R-:W-:Y:S01]  /*2990*/  HADD2.F32 R122, -RZ, R120.H0_H0 ;  /* 0x20000078ff7a7230 */ /* 0x021fe20000004100 */
[----:B------:R-:W-:Y:S01]  /*29a0*/  BSSY B1, `(.L_x_37) ;  /* 0x000000d000017945 */ /* 0x000fe20003800000 */
[----:B------:R-:W-:-:S04]  /*29b0*/  IMAD.WIDE.U32 R98, R108, 0x78, R98 ;  /* 0x000000786c627825 */ /* 0x000fc800078e0062 */
[----:B------:R-:W-:Y:S01]  /*29c0*/  FMUL R109, R122, R105 ;  /* 0x000000697a6d7220 */ /* 0x000fe20000400000 */
[----:B------:R-:W-:Y:S01]  /*29d0*/  IMAD.IADD R127, R99, 0x1, R125 ;  /* 0x00000001637f7824 */ /* 0x000fe200078e027d */
[----:B------:R-:W-:Y:S02]  /*29e0*/  IADD3 R122, P2, P5, R116, R98, R112 ;  /* 0x00000062747a7210 */ /* 0x000fe40007d5e070 */
[----:B------:R-:W-:Y:S02]  /*29f0*/  FFMA R109, R100, R104, R109 ;  /* 0x00000068646d7223 */ /* 0x000fe4000000006d */
[----:B------:R-:W-:Y:S02]  /*2a00*/  IADD3.X R123, R115, R127, R113, P2, P5 ;  /* 0x0000007f737b7210 */ /* 0x000fe400017ea471 */
[----:B------:R-:W-:Y:S02]  /*2a10*/  ISETP.GT.AND P2, PT, R4, 0x9, PT ;  /* 0x000000090400780c */ /* 0x000fe40003f44270 */
[----:B------:R-:W-:-:S02]  /*2a20*/  F2FP.F16.F32.PACK_AB R109, RZ, R109 ;  /* 0x0000006dff6d723e */ /* 0x000fc400000000ff */
[----:B------:R-:W-:-:S03]  /*2a30*/  ISETP.GT.AND P5, PT, R3, RZ, P2 ;  /* 0x000000ff0300720c */ /* 0x000fc600017a4270 */
[----:B------:R0:W-:Y:S10]  /*2a40*/  @P4 STG.E.U16 desc[UR36][R8.64+0x10], R109 ;  /* 0x0000106d08004986 */ /* 0x0001f4000c101524 */
[----:B------:R-:W-:Y:S05]  /*2a50*/  @!P5 BRA `(.L_x_38) ;  /* 0x000000000004d947 */ /* 0x000fea0003800000 */
[----:B------:R4:W5:Y:S02]  /*2a60*/  LDG.E.LTC128B.U16 R120, desc[UR36][R12.64+0x12] ;  /* 0x000012240c787981 */ /* 0x000964000c1e1520 */
.L_x_38:
[----:B------:R-:W-:Y:S05]  /*2a70*/  BSYNC B1 ;  /* 0x0000000000017941 */ /* 0x000fea0003800000 */
.L_x_37:
[----:B-----5:R-:W-:Y:S01]  /*2a80*/  HADD2.F32 R100, -RZ, R120.H0_H0 ;  /* 0x20000078ff647230 */ /* 0x020fe20000004100 */
[----:B------:R-:W-:Y:S01]  /*2a90*/  ISETP.GT.AND P4, PT, R3, 0x8, P1 ;  /* 0x000000080300780c */ /* 0x000fe20000f84270 */
[----:B------:R-:W-:Y:S03]  /*2aa0*/  BSSY B1, `(.L_x_39) ;  /* 0x0000007000017945 */ /* 0x000fe60003800000 */
[----:B------:R-:W-:-:S04]  /*2ab0*/  FMUL R100, R100, R105 ;  /* 0x0000006964647220 */ /* 0x000fc80000400000 */
[----:B------:R-:W-:-:S05]  /*2ac0*/  FFMA R100, R101, R104, R100 ;  /* 0x0000006865647223 */ /* 0x000fca0000000064 */
[----:B------:R-:W-:-:S05]  /*2ad0*/  F2FP.F16.F32.PACK_AB R100, RZ, R100 ;  /* 0x00000064ff64723e */ /* 0x000fca00000000ff */
[----:B------:R0:W-:Y:S01]  /*2ae0*/  @P5 STG.E.U16 desc[UR36][R8.64+0x12], R100 ;  /* 0x0000126408005986 */ /* 0x0001e2000c101524 */
[----:B------:R-:W-:Y:S05]  /*2af0*/  @!P4 BRA `(.L_x_40) ;  /* 0x000000000004c947 */ /* 0x000fea0003800000 */
[----:B------:R0:W5:Y:S02]  /*2b00*/  LDG.E.LTC128B.U16 R120, desc[UR36][R96.64+0x10] ;  /* 0x0000102460787981 */ /* 0x000164000c1e1520 */
.L_x_40:
[----:B------:R-:W-:Y:S05]  /*2b10*/  BSYNC B1 ;  /* 0x0000000000017941 */ /* 0x000fea0003800000 */
.L_x_39:
[----:B0----5:R-:W-:Y:S01]  /*2b20*/  HADD2.F32 R100, -RZ, R120.H0_H0 ;  /* 0x20000078ff647230 */ /* 0x021fe20000004100 */
        /* <DEDUP_REMOVED lines=8> */
.L_x_42:
[----:B------:R-:W-:Y:S05]  /*2bb0*/  BSYNC B1 ;  /* 0x0000000000017941 */ /* 0x000fea0003800000 */
.L_x_41:
[----:B-----5:R-:W-:Y:S01]  /*2bc0*/  HADD2.F32 R100, -RZ, R120.H0_H0 ;  /* 0x20000078ff647230 */ /* 0x020fe20000004100 */
[----:B------:R-:W-:-:S04]  /*2bd0*/  IADD3 R99, P4, R116, R98, RZ ;  /* 0x0000006274637210 */ /* 0x000fc80007f9e0ff */
[----:B------:R-:W-:Y:S01]  /*2be0*/  FMUL R100, R100, R105 ;  /* 0x0000006964647220 */ /* 0x000fe20000400000 */
[----:B------:R-:W-:Y:S01]  /*2bf0*/  IMAD.X R114, R127, 0x1, R115, P4 ;  /* 0x000000017f727824 */ /* 0x000fe200020e0673 */
[----:B------:R-:W-:Y:S02]  /*2c00*/  LEA R98, P4, R99, R14, 0x1 ;  /* 0x0000000e63627211 */ /* 0x000fe400078808ff */
[----:B------:R-:W-:Y:S02]  /*2c10*/  FFMA R100, R103, R104, R100 ;  /* 0x0000006867647223 */ /* 0x000fe40000000064 */
[----:B------:R-:W-:-:S03]  /*2c20*/  LEA.HI.X R99, R99, R15, R114, 0x1, P4 ;  /* 0x0000000f63637211 */ /* 0x000fc600020f0c72 */
[----:B------:R-:W-:-:S04]  /*2c30*/  F2FP.F16.F32.PACK_AB R100, RZ, R100 ;  /* 0x00000064ff64723e */ /* 0x000fc800000000ff */
[----:B0-----:R-:W-:-:S05]  /*2c40*/  PRMT R101, R100, 0x7610, R101 ;  /* 0x0000761064657816 */ /* 0x001fca0000000065 */
[----:B------:R0:W-:Y:S01]  /*2c50*/  @P5 STG.E.U16 desc[UR36][R110.64+0x12], R101 ;  /* 0x000012656e005986 */ /* 0x0001e2000c101524 */
[----:B------:R-:W-:-:S13]  /*2c60*/  ISETP.GT.AND P5, PT, R3, 0x80, P0 ;  /* 0x000000800300780c */ /* 0x000fda00007a4270 */
[----:B------:R1:W2:Y:S01]  /*2c70*/  @P5 LDG.E.LTC128B.U16 R120, desc[UR36][R98.64] ;  /* 0x0000002462785981 */ /* 0x0002a2000c1e1520 */
[----:B------:R-:W-:Y:S01]  /*2c80*/  IMAD.WIDE.U32 R114, R108, 0x78, R112 ;  /* 0x000000786c727825 */ /* 0x000fe200078e0070 */
[----:B------:R-:W-:Y:S03]  /*2c90*/  BSSY B1, `(.L_x_43) ;  /* 0x0000016000017945 */ /* 0x000fe60003800000 */
[----:B------:R-:W-:Y:S02]  /*2ca0*/  IMAD.IADD R117, R125, 0x1, R115 ;  /* 0x000000017d757824 */ /* 0x000fe400078e0273 */
[----:B------:R-:W-:Y:S02]  /*2cb0*/  IMAD.MOV.U32 R116, RZ, RZ, R114 ;  /* 0x000000ffff747224 */ /* 0x000fe400078e0072 */
[----:B------:R-:W-:Y:S02]  /*2cc0*/  IMAD R7, R7, 0xf0, RZ ;  /* 0x000000f007077824 */ /* 0x000fe400078e02ff */
[----:B0-----:R-:W-:-:S03]  /*2cd0*/  IMAD.WIDE.U32 R100, R20, R108, R116 ;  /* 0x0000006c14647225 */ /* 0x001fc600078e0074 */
[----:B------:R-:W-:-:S04]  /*2ce0*/  IADD3 R102, P4, R10, R100, RZ ;  /* 0x000000640a667210 */ /* 0x000fc80007f9e0ff */
[----:B------:R-:W-:-:S03]  /*2cf0*/  IADD3.X R103, R11, R121, R101, P4, !PT ;  /* 0x000000790b677210 */ /* 0x000fc600027fe465 */
[----:B------:R-:W-:-:S04]  /*2d00*/  IMAD.WIDE.U32 R102, R23, R106, R102 ;  /* 0x0000006a17667225 */ /* 0x000fc800078e0066 */
[----:B-1----:R-:W-:Y:S01]  /*2d10*/  IMAD.IADD R99, R119, 0x1, R103 ;  /* 0x0000000177637824 */ /* 0x002fe200078e0267 */
[----:B------:R-:W-:-:S04]  /*2d20*/  LEA R98, P4, R102, R14, 0x1 ;  /* 0x0000000e66627211 */ /* 0x000fc800078808ff */
[----:B------:R-:W-:Y:S02]  /*2d30*/  LEA.HI.X R99, R102, R15, R99, 0x1, P4 ;  /* 0x0000000f66637211 */ /* 0x000fe400020f0c63 */
[----:B------:R-:W-:Y:S01]  /*2d40*/  ISETP.GT.AND P4, PT, R3, 0x80, P3 ;  /* 0x000000800300780c */ /* 0x000fe20001f84270 */
[----:B--2---:R-:W-:-:S05]  /*2d50*/  HADD2.F32 R100, -RZ, R120.H0_H0 ;  /* 0x20000078ff647230 */ /* 0x004fca0000004100 */
[----:B------:R-:W-:-:S04]  /*2d60*/  FMUL R101, R100, R105 ;  /* 0x0000006964657220 */ /* 0x000fc80000400000 */
[----:B------:R-:W-:Y:S01]  /*2d70*/  FFMA R88, R88, R104, R101 ;  /* 0x0000006858587223 */ /* 0x000fe20000000065 */
[----:B------:R-:W-:-:S04]  /*2d80*/  IMAD.WIDE.U32 R100, R6, 0xf0, R110 ;  /* 0x000000f006647825 */ /* 0x000fc800078e006e */
[----:B------:R-:W-:Y:S01]  /*2d90*/  F2FP.F16.F32.PACK_AB R88, RZ, R88 ;  /* 0x00000058ff58723e */ /* 0x000fe200000000ff */
[----:B------:R-:W-:Y:S02]  /*2da0*/  IMAD.IADD R103, R101, 0x1, R7 ;  /* 0x0000000165677824 */ /* 0x000fe400078e0207 */
[----:B------:R-:W-:-:S05]  /*2db0*/  @P5 IMAD.MOV.U32 R102, RZ, RZ, R100 ;  /* 0x000000ffff665224 */ /* 0x000fca00078e0064 */
[----:B------:R0:W-:Y:S01]  /*2dc0*/  @P5 STG.E.U16 desc[UR36][R102.64], R88 ;  /* 0x0000005866005986 */ /* 0x0001e2000c101524 */
[----:B------:R-:W-:Y:S05]  /*2dd0*/  @!P4 BRA `(.L_x_44) ;  /* 0x000000000004c947 */ /* 0x000fea0003800000 */
[----:B------:R1:W5:Y:S02]  /*2de0*/  LDG.E.LTC128B.U16 R120, desc[UR36][R98.64+0x2] ;  /* 0x0000022462787981 */ /* 0x000364000c1e1520 */
.L_x_44:
[----:B------:R-:W-:Y:S05]  /*2df0*/  BSYNC B1 ;  /* 0x0000000000017941 */ /* 0x000fea0003800000 */
.L_x_43:
[----:B0----5:R-:W-:Y:S01]  /*2e00*/  HADD2.F32 R88, -RZ, R120.H0_H0 ;  /* 0x20000078ff587230 */ /* 0x021fe20000004100 */
[----:B------:R-:W-:Y:S01]  /*2e10*/  IADD3 R114, P5, R112, R114, RZ ;  /* 0x0000007270727210 */ /* 0x000fe20007fbe0ff */
[----:B------:R-:W-:Y:S01]  /*2e20*/  @P4 IMAD.MOV.U32 R112, RZ, RZ, R100 ;  /* 0x000000ffff704224 */ /* 0x000fe200078e0064 */
[----:B------:R-:W-:Y:S01]  /*2e30*/  ISETP.GT.AND P0, PT, R3, 0x88, P0 ;  /* 0x000000880300780c */ /* 0x000fe20000704270 */
[----:B------:R-:W-:Y:S01]  /*2e40*/  BSSY B1, `(.L_x_45) ;  /* 0x000000e000017945 */ /* 0x000fe20003800000 */
[----:B------:R-:W-:Y:S01]  /*2e50*/  FMUL R88, R88, R105 ;  /* 0x0000006958587220 */ /* 0x000fe20000400000 */
[----:B------:R-:W-:Y:S02]  /*2e60*/  IMAD.X R115, R117, 0x1, R113, P5 ;  /* 0x0000000175737824 */ /* 0x000fe400028e0671 */
[----:B------:R-:W-:Y:S02]  /*2e70*/  @P4 IMAD.MOV.U32 R113, RZ, RZ, R103 ;  /* 0x000000ffff714224 */ /* 0x000fe400078e0067 */
[----:B------:R-:W-:Y:S01]  /*2e80*/  FFMA R88, R89, R104, R88 ;  /* 0x0000006859587223 */ /* 0x000fe20000000058 */
[----:B------:R-:W-:-:S04]  /*2e90*/  IMAD.WIDE.U32 R108, R20, R108, R114 ;  /* 0x0000006c146c7225 */ /* 0x000fc800078e0072 */
[----:B------:R-:W-:-:S04]  /*2ea0*/  F2FP.F16.F32.PACK_AB R88, RZ, R88 ;  /* 0x00000058ff58723e */ /* 0x000fc800000000ff */
[----:B------:R-:W-:Y:S02]  /*2eb0*/  PRMT R21, R88, 0x7610, R21 ;  /* 0x0000761058157816 */ /* 0x000fe40000000015 */
[----:B------:R-:W-:-:S03]  /*2ec0*/  IADD3 R88, P5, R10, R108, RZ ;  /* 0x0000006c0a587210 */ /* 0x000fc60007fbe0ff */
[----:B------:R0:W-:Y:S01]  /*2ed0*/  @P4 STG.E.U16 desc[UR36][R112.64+0x2], R21 ;  /* 0x0000021570004986 */ /* 0x0001e2000c101524 */
[----:B------:R-:W-:-:S04]  /*2ee0*/  LEA R20, P4, R122, R14, 0x1 ;  /* 0x0000000e7a147211 */ /* 0x000fc800078808ff */
[----:B0-----:R-:W-:Y:S01]  /*2ef0*/  LEA.HI.X R21, R122, R15, R123, 0x1, P4 ;  /* 0x0000000f7a157211 */ /* 0x001fe200020f0c7b */
[----:B------:R-:W-:Y:S08]  /*2f00*/  @!P0 BRA `(.L_x_46) ;  /* 0x0000000000048947 */ /* 0x000ff00003800000 */
[----:B------:R0:W5:Y:S02]  /*2f10*/  LDG.E.LTC128B.U16 R120, desc[UR36][R20.64] ;  /* 0x0000002414787981 */ /* 0x000164000c1e1520 */
.L_x_46:
[----:B------:R-:W-:Y:S05]  /*2f20*/  BSYNC B1 ;  /* 0x0000000000017941 */ /* 0x000fea0003800000 */
.L_x_45:
[----:B-----5:R-:W-:Y:S01]  /*2f30*/  HADD2.F32 R10, -RZ, R120.H0_H0 ;  /* 0x20000078ff0a7230 */ /* 0x020fe20000004100 */
[----:B------:R-:W-:Y:S01]  /*2f40*/  IADD3.X R89, R11, R121, R109, P5, !PT ;  /* 0x000000790b597210 */ /* 0x000fe20002ffe46d */
[----:B------:R-:W-:Y:S01]  /*2f50*/  BSSY B1, `(.L_x_47) ;  /* 0x000000e000017945 */ /* 0x000fe20003800000 */
[----:B------:R-:W-:Y:S02]  /*2f60*/  ISETP.GT.AND P3, PT, R3, 0x88, P3 ;  /* 0x000000880300780c */ /* 0x000fe40001f64270 */
[----:B------:R-:W-:Y:S01]  /*2f70*/  FMUL R11, R10, R105 ;  /* 0x000000690a0b7220 */ /* 0x000fe20000400000 */
[----:B0-----:R-:W-:Y:S01]  /*2f80*/  IMAD.WIDE.U32 R20, R23, R106, R88 ;  /* 0x0000006a17147225 */ /* 0x001fe200078e0058 */
[----:B------:R-:W-:-:S03]  /*2f90*/  IADD3 R10, P4, R5, R100, RZ ;  /* 0x00000064050a7210 */ /* 0x000fc60007f9e0ff */
[----:B------:R-:W-:Y:S01]  /*2fa0*/  FFMA R11, R90, R104, R11 ;  /* 0x000000685a0b7223 */ /* 0x000fe2000000000b */
[----:B------:R-:W-:Y:S01]  /*2fb0*/  IMAD.IADD R119, R119, 0x1, R21 ;  /* 0x0000000177777824 */ /* 0x000fe200078e0215 */
[----:B------:R-:W-:-:S03]  /*2fc0*/  LEA R14, P5, R20, R14, 0x1 ;  /* 0x0000000e140e7211 */ /* 0x000fc600078a08ff */
[----:B------:R-:W-:Y:S01]  /*2fd0*/  F2FP.F16.F32.PACK_AB R21, RZ, R11 ;  /* 0x0000000bff15723e */ /* 0x000fe200000000ff */
[----:B------:R-:W-:Y:S01]  /*2fe0*/  IMAD.X R11, R103, 0x1, R107, P4 ;  /* 0x00000001670b7824 */ /* 0x000fe200020e066b */
[----:B------:R-:W-:-:S04]  /*2ff0*/  LEA.HI.X R15, R20, R15, R119, 0x1, P5 ;  /* 0x0000000f140f7211 */ /* 0x000fc800028f0c77 */
[----:B------:R0:W-:Y:S01]  /*3000*/  @P0 STG.E.U16 desc[UR36][R10.64], R21 ;  /* 0x000000150a000986 */ /* 0x0001e2000c101524 */
[----:B------:R-:W-:Y:S05]  /*3010*/  @!P3 BRA `(.L_x_48) ;  /* 0x000000000004b947 */ /* 0x000fea0003800000 */
[----:B------:R2:W5:Y:S02]  /*3020*/  LDG.E.LTC128B.U16 R120, desc[UR36][R14.64+0x2] ;  /* 0x000002240e787981 */ /* 0x000564000c1e1520 */
.L_x_48:
[----:B------:R-:W-:Y:S05]  /*3030*/  BSYNC B1 ;  /* 0x0000000000017941 */ /* 0x000fea0003800000 */
.L_x_47:
        /* <DEDUP_REMOVED lines=9> */
.L_x_50:
[----:B------:R-:W-:Y:S05]  /*30d0*/  BSYNC B1 ;  /* 0x0000000000017941 */ /* 0x000fea0003800000 */
.L_x_49:
[----:B0----5:R-:W-:Y:S01]  /*30e0*/  HADD2.F32 R20, -RZ, R120.H0_H0 ;  /* 0x20000078ff147230 */ /* 0x021fe20000004100 */
[----:B------:R-:W-:Y:S01]  /*30f0*/  ISETP.GT.AND P3, PT, R3, 0x80, P2 ;  /* 0x000000800300780c */ /* 0x000fe20001764270 */
[----:B------:R-:W-:Y:S03]  /*3100*/  BSSY B1, `(.L_x_51) ;  /* 0x000000a000017945 */ /* 0x000fe60003800000 */
[----:B------:R-:W-:Y:S01]  /*3110*/  FMUL R21, R20, R105 ;  /* 0x0000006914157220 */ /* 0x000fe20000400000 */
[----:B------:R-:W-:-:S03]  /*3120*/  @P0 IMAD.MOV.U32 R20, RZ, RZ, R100 ;  /* 0x000000ffff140224 */ /* 0x000fc600078e0064 */
[----:B------:R-:W-:-:S05]  /*3130*/  FFMA R21, R92, R104, R21 ;  /* 0x000000685c157223 */ /* 0x000fca0000000015 */
[----:B------:R-:W-:-:S04]  /*3140*/  F2FP.F16.F32.PACK_AB R21, RZ, R21 ;  /* 0x00000015ff15723e */ /* 0x000fc800000000ff */
[----:B------:R-:W-:Y:S01]  /*3150*/  PRMT R23, R21, 0x7610, R23 ;  /* 0x0000761015177816 */ /* 0x000fe20000000017 */
[----:B------:R-:W-:-:S05]  /*3160*/  @P0 IMAD.MOV.U32 R21, RZ, RZ, R103 ;  /* 0x000000ffff150224 */ /* 0x000fca00078e0067 */
[----:B------:R0:W-:Y:S01]  /*3170*/  @P0 STG.E.U16 desc[UR36][R20.64+0x10], R23 ;  /* 0x0000101714000986 */ /* 0x0001e2000c101524 */
[----:B------:R-:W-:Y:S05]  /*3180*/  @!P3 BRA `(.L_x_52) ;  /* 0x000000000004b947 */ /* 0x000fea0003800000 */
[----:B------:R0:W5:Y:S02]  /*3190*/  LDG.E.LTC128B.U16 R120, desc[UR36][R98.64+0x12] ;  /* 0x0000122462787981 */ /* 0x000164000c1e1520 */
.L_x_52:
[----:B------:R-:W-:Y:S05]  /*31a0*/  BSYNC B1 ;  /* 0x0000000000017941 */ /* 0x000fea0003800000 */
.L_x_51:
[----:B0----5:R-:W-:Y:S01]  /*31b0*/  HADD2.F32 R20, -RZ, R120.H0_H0 ;  /* 0x20000078ff147230 */ /* 0x021fe20000004100 */
[----:B------:R-:W-:Y:S01]  /*31c0*/  ISETP.GT.AND P1, PT, R3, 0x88, P1 ;  /* 0x000000880300780c */ /* 0x000fe20000f24270 */
[----:B------:R-:W-:Y:S01]  /*31d0*/  @P3 IMAD.MOV.U32 R101, RZ, RZ, R103 ;  /* 0x000000ffff653224 */ /* 0x000fe200078e0067 */
[----:B------:R-:W-:Y:S02]  /*31e0*/  BSSY B1, `(.L_x_53) ;  /* 0x0000007000017945 */ /* 0x000fe40003800000 */
[----:B------:R-:W-:-:S04]  /*31f0*/  FMUL R20, R20, R105 ;  /* 0x0000006914147220 */ /* 0x000fc80000400000 */
[----:B------:R-:W-:-:S05]  /*3200*/  FFMA R20, R93, R104, R20 ;  /* 0x000000685d147223 */ /* 0x000fca0000000014 */
[----:B------:R-:W-:-:S05]  /*3210*/  F2FP.F16.F32.PACK_AB R20, RZ, R20 ;  /* 0x00000014ff14723e */ /* 0x000fca00000000ff */
[----:B------:R0:W-:Y:S01]  /*3220*/  @P3 STG.E.U16 desc[UR36][R100.64+0x12], R20 ;  /* 0x0000121464003986 */ /* 0x0001e2000c101524 */
[----:B------:R-:W-:Y:S05]  /*3230*/  @!P1 BRA `(.L_x_54) ;  /* 0x0000000000049947 */ /* 0x000fea0003800000 */
[----:B------:R0:W5:Y:S02]  /*3240*/  LDG.E.LTC128B.U16 R120, desc[UR36][R14.64+0x10] ;  /* 0x000010240e787981 */ /* 0x000164000c1e1520 */
.L_x_54:
[----:B------:R-:W-:Y:S05]  /*3250*/  BSYNC B1 ;  /* 0x0000000000017941 */ /* 0x000fea0003800000 */
.L_x_53:
        /* <DEDUP_REMOVED lines=9> */
.L_x_56:
[----:B------:R-:W-:Y:S05]  /*32f0*/  BSYNC B1 ;  /* 0x0000000000017941 */ /* 0x000fea0003800000 */
.L_x_55:
[----:B-----5:R-:W-:Y:S01]  /*3300*/  HADD2.F32 R20, -RZ, R120.H0_H0 ;  /* 0x20000078ff147230 */ /* 0x020fe20000004100 */
[----:B------:R-:W-:Y:S01]  /*3310*/  ISETP.GT.AND P3, PT, R4, 0x10, PT ;  /* 0x000000100400780c */ /* 0x000fe20003f64270 */
[----:B------:R-:W-:Y:S03]  /*3320*/  BSSY B1, `(.L_x_57) ;  /* 0x0000008000017945 */ /* 0x000fe60003800000 */
[----:B------:R-:W-:Y:S01]  /*3330*/  FMUL R20, R20, R105 ;  /* 0x0000006914147220 */ /* 0x000fe20000400000 */
[----:B------:R-:W-:-:S03]  /*3340*/  ISETP.GT.AND P0, PT, R3, RZ, P3 ;  /* 0x000000ff0300720c */ /* 0x000fc60001f04270 */
[----:B------:R-:W-:-:S05]  /*3350*/  FFMA R20, R95, R104, R20 ;  /* 0x000000685f147223 */ /* 0x000fca0000000014 */
[----:B------:R-:W-:-:S05]  /*3360*/  F2FP.F16.F32.PACK_AB R20, RZ, R20 ;  /* 0x00000014ff14723e */ /* 0x000fca00000000ff */
[----:B------:R0:W-:Y:S01]  /*3370*/  @P2 STG.E.U16 desc[UR36][R10.64+0x12], R20 ;  /* 0x000012140a002986 */ /* 0x0001e2000c101524 */
[----:B------:R-:W-:Y:S05]  /*3380*/  @!P0 BRA `(.L_x_58) ;  /* 0x0000000000048947 */ /* 0x000fea0003800000 */
[----:B------:R0:W5:Y:S02]  /*3390*/  LDG.E.LTC128B.U16 R120, desc[UR36][R12.64+0x20] ;  /* 0x000020240c787981 */ /* 0x000164000c1e1520 */
.L_x_58:
[----:B------:R-:W-:Y:S05]  /*33a0*/  BSYNC B1 ;  /* 0x0000000000017941 */ /* 0x000fea0003800000 */
.L_x_57:
[----:B0----5:R-:W-:Y:S01]  /*33b0*/  HADD2.F32 R10, -RZ, R120.H0_H0 ;  /* 0x20000078ff0a7230 */ /* 0x021fe20000004100 */
        /* <DEDUP_REMOVED lines=9> */
.L_x_60:
[----:B------:R-:W-:Y:S05]  /*3450*/  BSYNC B1 ;  /* 0x0000000000017941 */ /* 0x000fea0003800000 */
.L_x_59:
        /* <DEDUP_REMOVED lines=9> */
.L_x_62:
[----:B------:R-:W-:Y:S05]  /*34f0*/  BSYNC B1 ;  /* 0x0000000000017941 */ /* 0x000fea0003800000 */
.L_x_61:
        /* <DEDUP_REMOVED lines=9> */
.L_x_64:
[----:B------:R-:W-:Y:S05]  /*3590*/  BSYNC B1 ;  /* 0x0000000000017941 */ /* 0x000fea0003800000 */
.L_x_63:
        /* <DEDUP_REMOVED lines=10> */
.L_x_66:
[----:B------:R-:W-:Y:S05]  /*3640*/  BSYNC B1 ;  /* 0x0000000000017941 */ /* 0x000fea0003800000 */
.L_x_65:
        /* <DEDUP_REMOVED lines=10> */
.L_x_68:
[----:B------:R-:W-:Y:S05]  /*36f0*/  BSYNC B1 ;  /* 0x0000000000017941 */ /* 0x000fea0003800000 */
.L_x_67:
        /* <DEDUP_REMOVED lines=9> */
.L_x_70:
[----:B------:R-:W-:Y:S05]  /*3790*/  BSYNC B1 ;  /* 0x0000000000017941 */ /* 0x000fea0003800000 */
.L_x_69:
        /* <DEDUP_REMOVED lines=9> */
.L_x_72:
[----:B------:R-:W-:Y:S05]  /*3830*/  BSYNC B1 ;  /* 0x0000000000017941 */ /* 0x000fea0003800000 */
.L_x_71:
        /* <DEDUP_REMOVED lines=9> */
.L_x_74:
[----:B------:R-:W-:Y:S05]  /*38d0*/  BSYNC B1 ;  /* 0x0000000000017941 */ /* 0x000fea0003800000 */
.L_x_73:
[----:B0----5:R-:W-:Y:S01]  /*38e0*/  HADD2.F32 R10, -RZ, R120.H0_H0 ;  /* 0x20000078ff0a7230 */ /* 0x021fe20000004100 */
[----:B------:R-:W-:Y:S01]  /*38f0*/  ISETP.GT.AND P4, PT, R3, 0x80, P2 ;  /* 0x000000800300780c */ /* 0x000fe20001784270 */
[----:B------:R-:W-:Y:S03]  /*3900*/  BSSY B1, `(.L_x_75) ;  /* 0x000000a000017945 */ /* 0x000fe60003800000 */
[----:B------:R-:W-:-:S04]  /*3910*/  FMUL R11, R10, R105 ;  /* 0x000000690a0b7220 */ /* 0x000fc80000400000 */
[----:B------:R-:W-:Y:S01]  /*3920*/  FFMA R72, R72, R104, R11 ;  /* 0x0000006848487223 */ /* 0x000fe2000000000b */
[----:B------:R-:W-:-:S04]  /*3930*/  IMAD.WIDE.U32 R10, R6, 0xf0, R110 ;  /* 0x000000f0060a7825 */ /* 0x000fc800078e006e */
[----:B------:R-:W-:Y:S01]  /*3940*/  F2FP.F16.F32.PACK_AB R72, RZ, R72 ;  /* 0x00000048ff48723e */ /* 0x000fe200000000ff */
[----:B------:R-:W-:Y:S02]  /*3950*/  IMAD.IADD R7, R7, 0x1, R11 ;  /* 0x0000000107077824 */ /* 0x000fe400078e020b */
[----:B------:R-:W-:-:S05]  /*3960*/  IMAD.MOV.U32 R6, RZ, RZ, R10 ;  /* 0x000000ffff067224 */ /* 0x000fca00078e000a */
[----:B------:R0:W-:Y:S01]  /*3970*/  @P5 STG.E.U16 desc[UR36][R6.64+0x20], R72 ;  /* 0x0000204806005986 */ /* 0x0001e2000c101524 */
[----:B------:R-:W-:Y:S05]  /*3980*/  @!P4 BRA `(.L_x_76) ;  /* 0x000000000004c947 */ /* 0x000fea0003800000 */
[----:B------:R0:W5:Y:S02]  /*3990*/  LDG.E.LTC128B.U16 R120, desc[UR36][R98.64+0x22] ;  /* 0x0000222462787981 */ /* 0x000164000c1e1520 */
.L_x_76:
[----:B------:R-:W-:Y:S05]  /*39a0*/  BSYNC B1 ;  /* 0x0000000000017941 */ /* 0x000fea0003800000 */
.L_x_75:
        /* <DEDUP_REMOVED lines=9> */
.L_x_78:
[----:B------:R-:W-:Y:S05]  /*3a40*/  BSYNC B1 ;  /* 0x0000000000017941 */ /* 0x000fea0003800000 */
.L_x_77:
[----:B0----5:R-:W-:Y:S01]  /*3a50*/  HADD2.F32 R20, -RZ, R120.H0_H0 ;  /* 0x20000078ff147230 */ /* 0x021fe20000004100 */
[----:B------:R-:W-:Y:S01]  /*3a60*/  IADD3 R10, P4, R5, R10, RZ ;  /* 0x0000000a050a7210 */ /* 0x000fe20007f9e0ff */
[----:B------:R-:W-:Y:S01]  /*3a70*/  BSSY B1, `(.L_x_79) ;  /* 0x0000009000017945 */ /* 0x000fe20003800000 */
[----:B------:R-:W-:Y:S02]  /*3a80*/  ISETP.GT.AND P2, PT, R3, 0x88, P2 ;  /* 0x000000880300780c */ /* 0x000fe40001744270 */
[----:B------:R-:W-:-:S04]  /*3a90*/  FMUL R11, R20, R105 ;  /* 0x00000069140b7220 */ /* 0x000fc80000400000 */
[----:B------:R-:W-:-:S05]  /*3aa0*/  FFMA R11, R74, R104, R11 ;  /* 0x000000684a0b7223 */ /* 0x000fca000000000b */
[----:B------:R-:W-:Y:S01]  /*3ab0*/  F2FP.F16.F32.PACK_AB R5, RZ, R11 ;  /* 0x0000000bff05723e */ /* 0x000fe200000000ff */
[----:B------:R-:W-:-:S05]  /*3ac0*/  IMAD.X R11, R107, 0x1, R7, P4 ;  /* 0x000000016b0b7824 */ /* 0x000fca00020e0607 */
[----:B------:R0:W-:Y:S01]  /*3ad0*/  @P3 STG.E.U16 desc[UR36][R10.64+0x20], R5 ;  /* 0x000020050a003986 */ /* 0x0001e2000c101524 */
[----:B------:R-:W-:Y:S05]  /*3ae0*/  @!P2 BRA `(.L_x_80) ;  /* 0x000000000004a947 */ /* 0x000fea0003800000 */
[----:B------:R0:W5:Y:S02]  /*3af0*/  LDG.E.LTC128B.U16 R120, desc[UR36][R14.64+0x22] ;  /* 0x000022240e787981 */ /* 0x000164000c1e1520 */
.L_x_80:
[----:B------:R-:W-:Y:S05]  /*3b00*/  BSYNC B1 ;  /* 0x0000000000017941 */ /* 0x000fea0003800000 */
.L_x_79:
        /* <DEDUP_REMOVED lines=9> */
.L_x_82:
[----:B------:R-:W-:Y:S05]  /*3ba0*/  BSYNC B1 ;  /* 0x0000000000017941 */ /* 0x000fea0003800000 */
.L_x_81:
        /* <DEDUP_REMOVED lines=9> */
.L_x_84:
[----:B------:R-:W-:Y:S05]  /*3c40*/  BSYNC B1 ;  /* 0x0000000000017941 */ /* 0x000fea0003800000 */
.L_x_83:
        /* <DEDUP_REMOVED lines=9> */
.L_x_86:
[----:B------:R-:W-:Y:S05]  /*3ce0*/  BSYNC B1 ;  /* 0x0000000000017941 */ /* 0x000fea0003800000 */
.L_x_85:
        /* <DEDUP_REMOVED lines=9> */
.L_x_88:
[----:B------:R-:W-:Y:S05]  /*3d80*/  BSYNC B1 ;  /* 0x0000000000017941 */ /* 0x000fea0003800000 */
.L_x_87:
        /* <DEDUP_REMOVED lines=10> */
.L_x_90:
[----:B------:R-:W-:Y:S05]  /*3e30*/  BSYNC B1 ;  /* 0x0000000000017941 */ /* 0x000fea0003800000 */
.L_x_89:
        /* <DEDUP_REMOVED lines=10> */
.L_x_92:
[----:B------:R-:W-:Y:S05]  /*3ee0*/  BSYNC B1 ;  /* 0x0000000000017941 */ /* 0x000fea0003800000 */
.L_x_91:
        /* <DEDUP_REMOVED lines=9> */
.L_x_94:
[----:B------:R-:W-:Y:S05]  /*3f80*/  BSYNC B1 ;  /* 0x0000000000017941 */ /* 0x000fea0003800000 */
.L_x_93:
        /* <DEDUP_REMOVED lines=9> */
.L_x_96:
[----:B------:R-:W-:Y:S05]  /*4020*/  BSYNC B1 ;  /* 0x0000000000017941 */ /* 0x000fea0003800000 */
.L_x_95:
        /* <DEDUP_REMOVED lines=10> */
.L_x_98:
[----:B------:R-:W-:Y:S05]  /*40d0*/  BSYNC B1 ;  /* 0x0000000000017941 */ /* 0x000fea0003800000 */
.L_x_97:
        /* <DEDUP_REMOVED lines=10> */
.L_x_100:
[----:B------:R-:W-:Y:S05]  /*4180*/  BSYNC B1 ;  /* 0x0000000000017941 */ /* 0x000fea0003800000 */
.L_x_99:
        /* <DEDUP_REMOVED lines=9> */
.L_x_102:
[----:B------:R-:W-:Y:S05]  /*4220*/  BSYNC B1 ;  /* 0x0000000000017941 */ /* 0x000fea0003800000 */
.L_x_101:
        /* <DEDUP_REMOVED lines=9> */
.L_x_104:
[----:B------:R-:W-:Y:S05]  /*42c0*/  BSYNC B1 ;  /* 0x0000000000017941 */ /* 0x000fea0003800000 */
.L_x_103:
        /* <DEDUP_REMOVED lines=9> */
.L_x_106:
[----:B------:R-:W-:Y:S05]  /*4360*/  BSYNC B1 ;  /* 0x0000000000017941 */ /* 0x000fea0003800000 */
.L_x_105:
        /* <DEDUP_REMOVED lines=9> */
.L_x_108:
[----:B------:R-:W-:Y:S05]  /*4400*/  BSYNC B1 ;  /* 0x0000000000017941 */ /* 0x000fea0003800000 */
.L_x_107:
        /* <DEDUP_REMOVED lines=9> */
.L_x_110:
[----:B------:R-:W-:Y:S05]  /*44a0*/  BSYNC B1 ;  /* 0x0000000000017941 */ /* 0x000fea0003800000 */
.L_x_109:
        /* <DEDUP_REMOVED lines=9> */
.L_x_112:
[----:B------:R-:W-:Y:S05]  /*4540*/  BSYNC B1 ;  /* 0x0000000000017941 */ /* 0x000fea0003800000 */
.L_x_111:
        /* <DEDUP_REMOVED lines=9> */
.L_x_114:
[----:B------:R-:W-:Y:S05]  /*45e0*/  BSYNC B1 ;  /* 0x0000000000017941 */ /* 0x000fea0003800000 */
.L_x_113:
        /* <DEDUP_REMOVED lines=9> */
.L_x_116:
[----:B------:R-:W-:Y:S05]  /*4680*/  BSYNC B1 ;  /* 0x0000000000017941 */ /* 0x000fea0003800000 */
.L_x_115:
        /* <DEDUP_REMOVED lines=9> */
.L_x_118:
[----:B------:R-:W-:Y:S05]  /*4720*/  BSYNC B1 ;  /* 0x0000000000017941 */ /* 0x000fea0003800000 */
.L_x_117:
        /* <DEDUP_REMOVED lines=9> */
.L_x_120:
[----:B------:R-:W-:Y:S05]  /*47c0*/  BSYNC B1 ;  /* 0x0000000000017941 */ /* 0x000fea0003800000 */
.L_x_119:
        /* <DEDUP_REMOVED lines=10> */
.L_x_122:
[----:B------:R-:W-:Y:S05]  /*4870*/  BSYNC B1 ;  /* 0x0000000000017941 */ /* 0x000fea0003800000 */
.L_x_121:
        /* <DEDUP_REMOVED lines=10> */
.L_x_124:
[----:B------:R-:W-:Y:S05]  /*4920*/  BSYNC B1 ;  /* 0x0000000000017941 */ /* 0x000fea0003800000 */
.L_x_123:
        /* <DEDUP_REMOVED lines=9> */
.L_x_126:
[----:B------:R-:W-:Y:S05]  /*49c0*/  BSYNC B1 ;  /* 0x0000000000017941 */ /* 0x000fea0003800000 */
.L_x_125:
        /* <DEDUP_REMOVED lines=9> */
.L_x_128:
[----:B------:R-:W-:Y:S05]  /*4a60*/  BSYNC B1 ;  /* 0x0000000000017941 */ /* 0x000fea0003800000 */
.L_x_127:
        /* <DEDUP_REMOVED lines=10> */
.L_x_130:
[----:B------:R-:W-:Y:S05]  /*4b10*/  BSYNC B1 ;  /* 0x0000000000017941 */ /* 0x000fea0003800000 */
.L_x_129:
        /* <DEDUP_REMOVED lines=10> */
.L_x_132:
[----:B------:R-:W-:Y:S05]  /*4bc0*/  BSYNC B1 ;  /* 0x0000000000017941 */ /* 0x000fea0003800000 */
.L_x_131:
        /* <DEDUP_REMOVED lines=9> */
.L_x_134:
[----:B------:R-:W-:Y:S05]  /*4c60*/  BSYNC B1 ;  /* 0x0000000000017941 */ /* 0x000fea0003800000 */
.L_x_133:
        /* <DEDUP_REMOVED lines=9> */
.L_x_136:
[----:B------:R-:W-:Y:S05]  /*4d00*/  BSYNC B1 ;  /* 0x0000000000017941 */ /* 0x000fea0003800000 */
.L_x_135:
        /* <DEDUP_REMOVED lines=9> */
.L_x_138:
[----:B------:R-:W-:Y:S05]  /*4da0*/  BSYNC B1 ;  /* 0x0000000000017941 */ /* 0x000fea0003800000 */
.L_x_137:
        /* <DEDUP_REMOVED lines=9> */
.L_x_140:
[----:B------:R-:W-:Y:S05]  /*4e40*/  BSYNC B1 ;  /* 0x0000000000017941 */ /* 0x000fea0003800000 */
.L_x_139:
        /* <DEDUP_REMOVED lines=9> */
.L_x_142:
[----:B------:R-:W-:Y:S05]  /*4ee0*/  BSYNC B1 ;  /* 0x0000000000017941 */ /* 0x000fea0003800000 */
.L_x_141:
        /* <DEDUP_REMOVED lines=9> */
.L_x_144:
[----:B------:R-:W-:Y:S05]  /*4f80*/  BSYNC B1 ;  /* 0x0000000000017941 */ /* 0x000fea0003800000 */
.L_x_143:
        /* <DEDUP_REMOVED lines=9> */
.L_x_146:
[----:B------:R-:W-:Y:S05]  /*5020*/  BSYNC B1 ;  /* 0x0000000000017941 */ /* 0x000fea0003800000 */
.L_x_145:
        /* <DEDUP_REMOVED lines=9> */
.L_x_148:
[----:B------:R-:W-:Y:S05]  /*50c0*/  BSYNC B1 ;  /* 0x0000000000017941 */ /* 0x000fea0003800000 */
.L_x_147:
        /* <DEDUP_REMOVED lines=9> */
.L_x_150:
[----:B------:R-:W-:Y:S05]  /*5160*/  BSYNC B1 ;  /* 0x0000000000017941 */ /* 0x000fea0003800000 */
.L_x_149:
        /* <DEDUP_REMOVED lines=9> */
.L_x_152:
[----:B------:R-:W-:Y:S05]  /*5200*/  BSYNC B1 ;  /* 0x0000000000017941 */ /* 0x000fea0003800000 */
.L_x_151:
        /* <DEDUP_REMOVED lines=10> */
.L_x_154:
[----:B------:R-:W-:Y:S05]  /*52b0*/  BSYNC B1 ;  /* 0x0000000000017941 */ /* 0x000fea0003800000 */
.L_x_153:
        /* <DEDUP_REMOVED lines=10> */
.L_x_156:
[----:B------:R-:W-:Y:S05]  /*5360*/  BSYNC B1 ;  /* 0x0000000000017941 */ /* 0x000fea0003800000 */
.L_x_155:
        /* <DEDUP_REMOVED lines=9> */
.L_x_158:
[----:B------:R-:W-:Y:S05]  /*5400*/  BSYNC B1 ;  /* 0x0000000000017941 */ /* 0x000fea0003800000 */
.L_x_157:
        /* <DEDUP_REMOVED lines=9> */
.L_x_160:
[----:B------:R-:W-:Y:S05]  /*54a0*/  BSYNC B1 ;  /* 0x0000000000017941 */ /* 0x000fea0003800000 */
.L_x_159:
        /* <DEDUP_REMOVED lines=10> */
.L_x_162:
[----:B------:R-:W-:Y:S05]  /*5550*/  BSYNC B1 ;  /* 0x0000000000017941 */ /* 0x000fea0003800000 */
.L_x_161:
        /* <DEDUP_REMOVED lines=10> */
.L_x_164:
[----:B------:R-:W-:Y:S05]  /*5600*/  BSYNC B1 ;  /* 0x0000000000017941 */ /* 0x000fea0003800000 */
.L_x_163:
        /* <DEDUP_REMOVED lines=9> */
.L_x_166:
[----:B------:R-:W-:Y:S05]  /*56a0*/  BSYNC B1 ;  /* 0x0000000000017941 */ /* 0x000fea0003800000 */
.L_x_165:
        /* <DEDUP_REMOVED lines=9> */
.L_x_168:
[----:B------:R-:W-:Y:S05]  /*5740*/  BSYNC B1 ;  /* 0x0000000000017941 */ /* 0x000fea0003800000 */
.L_x_167:
        /* <DEDUP_REMOVED lines=9> */
.L_x_170:
[----:B------:R-:W-:Y:S05]  /*57e0*/  BSYNC B1 ;  /* 0x0000000000017941 */ /* 0x000fea0003800000 */
.L_x_169:
        /* <DEDUP_REMOVED lines=9> */
.L_x_172:
[----:B------:R-:W-:Y:S05]  /*5880*/  BSYNC B1 ;  /* 0x0000000000017941 */ /* 0x000fea0003800000 */
.L_x_171:
        /* <DEDUP_REMOVED lines=9> */
.L_x_174:
[----:B------:R-:W-:Y:S05]  /*5920*/  BSYNC B1 ;  /* 0x0000000000017941 */ /* 0x000fea0003800000 */
.L_x_173:
        /* <DEDUP_REMOVED lines=9> */
.L_x_176:
[----:B------:R-:W-:Y:S05]  /*59c0*/  BSYNC B1 ;  /* 0x0000000000017941 */ /* 0x000fea0003800000 */
.L_x_175:
        /* <DEDUP_REMOVED lines=9> */
.L_x_178:
[----:B------:R-:W-:Y:S05]  /*5a60*/  BSYNC B1 ;  /* 0x0000000000017941 */ /* 0x000fea0003800000 */
.L_x_177:
        /* <DEDUP_REMOVED lines=9> */
.L_x_180:
[----:B------:R-:W-:Y:S05]  /*5b00*/  BSYNC B1 ;  /* 0x0000000000017941 */ /* 0x000fea0003800000 */
.L_x_179:
        /* <DEDUP_REMOVED lines=9> */
.L_x_182:
[----:B------:R-:W-:Y:S05]  /*5ba0*/  BSYNC B1 ;  /* 0x0000000000017941 */ /* 0x000fea0003800000 */
.L_x_181:
        /* <DEDUP_REMOVED lines=9> */
.L_x_184:
[----:B------:R-:W-:Y:S05]  /*5c40*/  BSYNC B1 ;  /* 0x0000000000017941 */ /* 0x000fea0003800000 */
.L_x_183:
[----:B------:R-:W-:Y:S05]  /*5c50*/  @!P0 BRA `(.L_x_185) ;  /* 0x0000001400c08947 */ /* 0x000fea0003800000 */
[----:B-----5:R-:W-:-:S05]  /*5c60*/  HADD2.F32 R120, -RZ, R120.H0_H0 ;  /* 0x20000078ff787230 */ /* 0x020fca0000004100 */
[----:B------:R-:W-:-:S04]  /*5c70*/  FMUL R120, R120, R105 ;  /* 0x0000006978787220 */ /* 0x000fc80000400000 */
[----:B------:R-:W-:-:S05]  /*5c80*/  FFMA R120, R31, R104, R120 ;  /* 0x000000681f787223 */ /* 0x000fca0000000078 */
[----:B------:R-:W-:-:S05]  /*5c90*/  F2FP.F16.F32.PACK_AB R120, RZ, R120 ;  /* 0x00000078ff78723e */ /* 0x000fca00000000ff */
[----:B------:R0:W-:Y:S01]  /*5ca0*/  STG.E.U16 desc[UR36][R10.64+0x92], R120 ;  /* 0x000092780a007986 */ /* 0x0001e2000c101524 */
[----:B------:R-:W-:Y:S05]  /*5cb0*/  BRA `(.L_x_185) ;  /* 0x0000001400a87947 */ /* 0x000fea0003800000 */
.L_x_30:
[----:B------:R-:W-:Y:S01]  /*5cc0*/  ULDC.64 UR4, c[0x0][0x5c0] ;  /* 0x0001700000047ab9 */ /* 0x000fe20000000a00 */
[-C--:B------:R-:W-:Y:S01]  /*5cd0*/  FMUL R96, R96, R104.reuse ;  /* 0x0000006860607220 */ /* 0x080fe20000400000 */
[----:B------:R-:W-:Y:S01]  /*5ce0*/  LEA R8, P2, R112, UR4, 0x1 ;  /* 0x0000000470087c11 */ /* 0x000fe2000f8408ff */
[----:B------:R-:W-:Y:S01]  /*5cf0*/  IMAD.SHL.U32 R23, R6, 0x10, RZ ;  /* 0x0000001006177824 */ /* 0x000fe200078e00ff */
[----:B------:R-:W-:Y:S01]  /*5d00*/  ISETP.GT.AND P3, PT, R4, 0x1, PT ;  /* 0x000000010400780c */ /* 0x000fe20003f64270 */
[----:B------:R-:W-:Y:S01]  /*5d10*/  FMUL R97, R97, R104 ;  /* 0x0000006861617220 */ /* 0x000fe20000400000 */
[----:B------:R-:W-:Y:S01]  /*5d20*/  F2FP.F16.F32.PACK_AB R96, RZ, R96 ;  /* 0x00000060ff60723e */ /* 0x000fe200000000ff */
[-C--:B------:R-:W-:Y:S01]  /*5d30*/  FMUL R99, R99, R104.reuse ;  /* 0x0000006863637220 */ /* 0x080fe20000400000 */
[----:B------:R-:W-:Y:S01]  /*5d40*/  LEA.HI.X R9, R112, UR5, R123, 0x1, P2 ;  /* 0x0000000570097c11 */ /* 0x000fe200090f0c7b */
[-C--:B------:R-:W-:Y:S01]  /*5d50*/  FMUL R98, R98, R104.reuse ;  /* 0x0000006862627220 */ /* 0x080fe20000400000 */
[----:B------:R-:W-:Y:S01]  /*5d60*/  ISETP.GT.AND P2, PT, R3, RZ, P3 ;  /* 0x000000ff0300720c */ /* 0x000fe20001f44270 */
[-C--:B------:R-:W-:Y:S01]  /*5d70*/  FMUL R101, R101, R104.reuse ;  /* 0x0000006865657220 */ /* 0x080fe20000400000 */
[----:B------:R-:W-:Y:S01]  /*5d80*/  SHF.L.U64.HI R5, R6, 0x4, R7 ;  /* 0x0000000406057819 */ /* 0x000fe20000010207 */
[----:B------:R-:W-:Y:S01]  /*5d90*/  @P1 STG.E.U16 desc[UR36][R8.64], R96 ;  /* 0x0000006008001986 */ /* 0x000fe2000c101524 */
[----:B------:R-:W-:Y:S01]  /*5da0*/  ISETP.GT.AND P1, PT, R3, 0x8, P3 ;  /* 0x000000080300780c */ /* 0x000fe20001f24270 */
[----:B------:R-:W-:Y:S01]  /*5db0*/  FMUL R100, R100, R104 ;  /* 0x0000006864647220 */ /* 0x000fe20000400000 */
[----:B------:R-:W-:Y:S01]  /*5dc0*/  IADD3 R10, P4, R23, R8, RZ ;  /* 0x00000008170a7210 */ /* 0x000fe20007f9e0ff */
[-C--:B------:R-:W-:Y:S01]  /*5dd0*/  FMUL R103, R103, R104.reuse ;  /* 0x0000006867677220 */ /* 0x080fe20000400000 */
[----:B------:R-:W-:Y:S01]  /*5de0*/  F2FP.F16.F32.PACK_AB R97, RZ, R97 ;  /* 0x00000061ff61723e */ /* 0x000fe200000000ff */
[----:B------:R-:W-:Y:S01]  /*5df0*/  FMUL R102, R102, R104 ;  /* 0x0000006866667220 */ /* 0x000fe20000400000 */
[----:B------:R-:W-:Y:S01]  /*5e00*/  F2FP.F16.F32.PACK_AB R99, RZ, R99 ;  /* 0x00000063ff63723e */ /* 0x000fe200000000ff */
[----:B------:R-:W-:Y:S01]  /*5e10*/  IMAD.X R11, R5, 0x1, R9, P4 ;  /* 0x00000001050b7824 */ /* 0x000fe200020e0609 */
[----:B------:R-:W-:Y:S01]  /*5e20*/  ISETP.GT.AND P5, PT, R3, 0x8, P0 ;  /* 0x000000080300780c */ /* 0x000fe200007a4270 */
[----:B------:R0:W-:Y:S01]  /*5e30*/  @P2 STG.E.U16 desc[UR36][R8.64+0x2], R97 ;  /* 0x0000026108002986 */ /* 0x0001e2000c101524 */
[----:B------:R-:W-:Y:S01]  /*5e40*/  F2FP.F16.F32.PACK_AB R98, RZ, R98 ;  /* 0x00000062ff62723e */ /* 0x000fe200000000ff */
[----:B------:R-:W-:Y:S01]  /*5e50*/  FMUL R88, R88, R104 ;  /* 0x0000006858587220 */ /* 0x000fe20000400000 */
[C---:B------:R-:W-:Y:S01]  /*5e60*/  ISETP.GT.AND P2, PT, R4.reuse, 0x8, PT ;  /* 0x000000080400780c */ /* 0x040fe20003f44270 */
[----:B------:R-:W-:Y:S01]  /*5e70*/  @P1 STG.E.U16 desc[UR36][R10.64+0x2], R99 ;  /* 0x000002630a001986 */ /* 0x000fe2000c101524 */
[----:B------:R-:W-:Y:S01]  /*5e80*/  ISETP.GT.AND P1, PT, R4, 0x9, PT ;  /* 0x000000090400780c */ /* 0x000fe20003f24270 */
[----:B------:R-:W-:Y:S01]  /*5e90*/  IMAD.WIDE.U32 R12, R6, 0xf0, R10 ;  /* 0x000000f0060c7825 */ /* 0x000fe200078e000a */
[----:B------:R-:W-:-:S03]  /*5ea0*/  F2FP.F16.F32.PACK_AB R101, RZ, R101 ;  /* 0x00000065ff65723e */ /* 0x000fc600000000ff */
[-C--:B------:R-:W-:Y:S01]  /*5eb0*/  FMUL R89, R89, R104.reuse ;  /* 0x0000006859597220 */ /* 0x080fe20000400000 */
[C---:B------:R-:W-:Y:S01]  /*5ec0*/  ISETP.GT.AND P4, PT, R3.reuse, RZ, P1 ;  /* 0x000000ff0300720c */ /* 0x040fe20000f84270 */
[----:B------:R-:W-:Y:S01]  /*5ed0*/  FMUL R90, R90, R104 ;  /* 0x000000685a5a7220 */ /* 0x000fe20000400000 */
[----:B------:R-:W-:Y:S01]  /*5ee0*/  F2FP.F16.F32.PACK_AB R100, RZ, R100 ;  /* 0x00000064ff64723e */ /* 0x000fe200000000ff */
[----:B------:R-:W-:Y:S01]  /*5ef0*/  @P5 STG.E.U16 desc[UR36][R10.64], R98 ;  /* 0x000000620a005986 */ /* 0x000fe2000c101524 */
[----:B------:R-:W-:Y:S01]  /*5f00*/  ISETP.GT.AND P5, PT, R3, RZ, P2 ;  /* 0x000000ff0300720c */ /* 0x000fe200017a4270 */
[----:B0-----:R-:W-:Y:S01]  /*5f10*/  IMAD R97, R7, 0xf0, RZ ;  /* 0x000000f007617824 */ /* 0x001fe200078e02ff */
[----:B------:R-:W-:Y:S01]  /*5f20*/  F2FP.F16.F32.PACK_AB R103, RZ, R103 ;  /* 0x00000067ff67723e */ /* 0x000fe200000000ff */
[----:B------:R-:W-:Y:S01]  /*5f30*/  FMUL R91, R91, R104 ;  /* 0x000000685b5b7220 */ /* 0x000fe20000400000 */
[----:B------:R-:W-:Y:S01]  /*5f40*/  F2FP.F16.F32.PACK_AB R102, RZ, R102 ;  /* 0x00000066ff66723e */ /* 0x000fe200000000ff */
[----:B------:R-:W-:Y:S01]  /*5f50*/  IMAD.IADD R13, R97, 0x1, R13 ;  /* 0x00000001610d7824 */ /* 0x000fe200078e020d */
[----:B------:R-:W-:Y:S01]  /*5f60*/  F2FP.F16.F32.PACK_AB R88, RZ, R88 ;  /* 0x00000058ff58723e */ /* 0x000fe200000000ff */
[-C--:B------:R-:W-:Y:S01]  /*5f70*/  FMUL R92, R92, R104.reuse ;  /* 0x000000685c5c7220 */ /* 0x080fe20000400000 */
[----:B------:R-:W-:Y:S01]  /*5f80*/  F2FP.F16.F32.PACK_AB R89, RZ, R89 ;  /* 0x00000059ff59723e */ /* 0x000fe200000000ff */
[----:B------:R-:W-:Y:S01]  /*5f90*/  @P4 STG.E.U16 desc[UR36][R8.64+0x12], R101 ;  /* 0x0000126508004986 */ /* 0x000fe2000c101524 */
[----:B------:R-:W-:Y:S01]  /*5fa0*/  ISETP.GT.AND P4, PT, R3, 0x8, P1 ;  /* 0x000000080300780c */ /* 0x000fe20000f84270 */
[----:B------:R-:W-:Y:S01]  /*5fb0*/  FMUL R93, R93, R104 ;  /* 0x000000685d5d7220 */ /* 0x000fe20000400000 */
[----:B------:R-:W-:Y:S01]  /*5fc0*/  F2FP.F16.F32.PACK_AB R90, RZ, R90 ;  /* 0x0000005aff5a723e */ /* 0x000fe200000000ff */
[----:B------:R-:W-:Y:S01]  /*5fd0*/  @P5 STG.E.U16 desc[UR36][R8.64+0x10], R100 ;  /* 0x0000106408005986 */ /* 0x000fe2000c101524 */
[----:B------:R-:W-:Y:S01]  /*5fe0*/  ISETP.GT.AND P5, PT, R3, 0x8, P2 ;  /* 0x000000080300780c */ /* 0x000fe200017a4270 */
[-C--:B------:R-:W-:Y:S01]  /*5ff0*/  FMUL R94, R94, R104.reuse ;  /* 0x000000685e5e7220 */ /* 0x080fe20000400000 */
[----:B------:R-:W-:Y:S01]  /*6000*/  F2FP.F16.F32.PACK_AB R91, RZ, R91 ;  /* 0x0000005bff5b723e */ /* 0x000fe200000000ff */
[----:B------:R-:W-:Y:S01]  /*6010*/  FMUL R95, R95, R104 ;  /* 0x000000685f5f7220 */ /* 0x000fe20000400000 */
[----:B------:R-:W-:Y:S01]  /*6020*/  F2FP.F16.F32.PACK_AB R92, RZ, R92 ;  /* 0x0000005cff5c723e */ /* 0x000fe200000000ff */
[-C--:B------:R-:W-:Y:S01]  /*6030*/  FMUL R81, R81, R104.reuse ;  /* 0x0000006851517220 */ /* 0x080fe20000400000 */
[----:B------:R-:W-:Y:S01]  /*6040*/  F2FP.F16.F32.PACK_AB R93, RZ, R93 ;  /* 0x0000005dff5d723e */ /* 0x000fe200000000ff */
[----:B------:R-:W-:Y:S01]  /*6050*/  FMUL R80, R80, R104 ;  /* 0x0000006850507220 */ /* 0x000fe20000400000 */
[----:B------:R-:W-:Y:S01]  /*6060*/  F2FP.F16.F32.PACK_AB R94, RZ, R94 ;  /* 0x0000005eff5e723e */ /* 0x000fe200000000ff */
[----:B------:R-:W-:Y:S01]  /*6070*/  @P4 STG.E.U16 desc[UR36][R10.64+0x12], R103 ;  /* 0x000012670a004986 */ /* 0x000fe2000c101524 */
[C---:B------:R-:W-:Y:S01]  /*6080*/  ISETP.GT.AND P4, PT, R3.reuse, 0x80, P0 ;  /* 0x000000800300780c */ /* 0x040fe20000784270 */
[-C--:B------:R-:W-:Y:S01]  /*6090*/  FMUL R82, R82, R104.reuse ;  /* 0x0000006852527220 */ /* 0x080fe20000400000 */
[C---:B------:R-:W-:Y:S01]  /*60a0*/  ISETP.GT.AND P0, PT, R3.reuse, 0x88, P0 ;  /* 0x000000880300780c */ /* 0x040fe20000704270 */
[----:B------:R-:W-:Y:S01]  /*60b0*/  @P5 STG.E.U16 desc[UR36][R10.64+0x10], R102 ;  /* 0x000010660a005986 */ /* 0x000fe2000c101524 */
[----:B------:R-:W-:Y:S01]  /*60c0*/  ISETP.GT.AND P5, PT, R3, 0x80, P3 ;  /* 0x000000800300780c */ /* 0x000fe20001fa4270 */
[-C--:B------:R-:W-:Y:S01]  /*60d0*/  FMUL R83, R83, R104.reuse ;  /* 0x0000006853537220 */ /* 0x080fe20000400000 */
[----:B------:R-:W-:Y:S01]  /*60e0*/  ISETP.GT.AND P3, PT, R3, 0x88, P3 ;  /* 0x000000880300780c */ /* 0x000fe20001f64270 */
[-C--:B------:R-:W-:Y:S01]  /*60f0*/  FMUL R84, R84, R104.reuse ;  /* 0x0000006854547220 */ /* 0x080fe20000400000 */
[----:B------:R-:W-:Y:S01]  /*6100*/  F2FP.F16.F32.PACK_AB R95, RZ, R95 ;  /* 0x0000005fff5f723e */ /* 0x000fe200000000ff */
[-C--:B------:R-:W-:Y:S01]  /*6110*/  FMUL R85, R85, R104.reuse ;  /* 0x0000006855557220 */ /* 0x080fe20000400000 */
[----:B------:R-:W-:Y:S01]  /*6120*/  F2FP.F16.F32.PACK_AB R81, RZ, R81 ;  /* 0x00000051ff51723e */ /* 0x000fe200000000ff */
[----:B------:R-:W-:Y:S01]  /*6130*/  FMUL R86, R86, R104 ;  /* 0x0000006856567220 */ /* 0x000fe20000400000 */
[----:B------:R-:W-:Y:S01]  /*6140*/  F2FP.F16.F32.PACK_AB R80, RZ, R80 ;  /* 0x00000050ff50723e */ /* 0x000fe200000000ff */
[----:B------:R0:W-:Y:S01]  /*6150*/  @P4 STG.E.U16 desc[UR36][R12.64], R88 ;  /* 0x000000580c004986 */ /* 0x0001e2000c101524 */
[----:B------:R-:W-:Y:S01]  /*6160*/  IADD3 R14, P4, R23, R12, RZ ;  /* 0x0000000c170e7210 */ /* 0x000fe20007f9e0ff */
[----:B------:R-:W-:Y:S01]  /*6170*/  FMUL R87, R87, R104 ;  /* 0x0000006857577220 */ /* 0x000fe20000400000 */
[----:B------:R-:W-:Y:S01]  /*6180*/  F2FP.F16.F32.PACK_AB R82, RZ, R82 ;  /* 0x00000052ff52723e */ /* 0x000fe200000000ff */
[----:B------:R1:W-:Y:S01]  /*6190*/  @P5 STG.E.U16 desc[UR36][R12.64+0x2], R89 ;  /* 0x000002590c005986 */ /* 0x0003e2000c101524 */
[----:B------:R-:W-:Y:S01]  /*61a0*/  ISETP.GT.AND P5, PT, R3, 0x80, P2 ;  /* 0x000000800300780c */ /* 0x000fe200017a4270 */
[----:B------:R-:W-:Y:S01]  /*61b0*/  IMAD.X R15, R5, 0x1, R13, P4 ;  /* 0x00000001050f7824 */ /* 0x000fe200020e060d */
[C---:B------:R-:W-:Y:S01]  /*61c0*/  ISETP.GT.AND P4, PT, R3.reuse, 0x80, P1 ;  /* 0x000000800300780c */ /* 0x040fe20000f84270 */
[----:B------:R-:W-:Y:S01]  /*61d0*/  FMUL R72, R72, R104 ;  /* 0x0000006848487220 */ /* 0x000fe20000400000 */
[----:B------:R-:W-:Y:S01]  /*61e0*/  ISETP.GT.AND P1, PT, R3, 0x88, P1 ;  /* 0x000000880300780c */ /* 0x000fe20000f24270 */
[----:B------:R-:W-:Y:S01]  /*61f0*/  IMAD.WIDE.U32 R6, R6, 0xf0, R10 ;  /* 0x000000f006067825 */ /* 0x000fe200078e000a */
[----:B------:R-:W-:Y:S01]  /*6200*/  @P0 STG.E.U16 desc[UR36][R14.64], R90 ;  /* 0x0000005a0e000986 */ /* 0x000fe2000c101524 */
[----:B------:R-:W-:-:S02]  /*6210*/  ISETP.GT.AND P0, PT, R4, 0x11, PT ;  /* 0x000000110400780c */ /* 0x000fc40003f04270 */
[----:B------:R-:W-:Y:S01]  /*6220*/  FMUL R73, R73, R104 ;  /* 0x0000006849497220 */ /* 0x000fe20000400000 */
[----:B------:R-:W-:Y:S01]  /*6230*/  F2FP.F16.F32.PACK_AB R83, RZ, R83 ;  /* 0x00000053ff53723e */ /* 0x000fe200000000ff */
[----:B------:R-:W-:Y:S01]  /*6240*/  IMAD.IADD R7, R97, 0x1, R7 ;  /* 0x0000000161077824 */ /* 0x000fe200078e0207 */
[----:B------:R-:W-:Y:S01]  /*6250*/  F2FP.F16.F32.PACK_AB R84, RZ, R84 ;  /* 0x00000054ff54723e */ /* 0x000fe200000000ff */
[----:B------:R-:W-:Y:S01]  /*6260*/  FMUL R74, R74, R104 ;  /* 0x000000684a4a7220 */ /* 0x000fe20000400000 */
[--C-:B------:R-:W-:Y:S01]  /*6270*/  @P5 IMAD.MOV.U32 R20, RZ, RZ, R12.reuse ;  /* 0x000000ffff145224 */ /* 0x100fe200078e000c */
[----:B------:R-:W-:Y:S01]  /*6280*/  F2FP.F16.F32.PACK_AB R85, RZ, R85 ;  /* 0x00000055ff55723e */ /* 0x000fe200000000ff */
[--C-:B------:R-:W-:Y:S01]  /*6290*/  @P5 IMAD.MOV.U32 R21, RZ, RZ, R13.reuse ;  /* 0x000000ffff155224 */ /* 0x100fe200078e000d */
[----:B------:R-:W-:Y:S01]  /*62a0*/  F2FP.F16.F32.PACK_AB R86, RZ, R86 ;  /* 0x00000056ff56723e */ /* 0x000fe200000000ff */
[----:B0-----:R-:W-:Y:S01]  /*62b0*/  @P4 IMAD.MOV.U32 R88, RZ, RZ, R12 ;  /* 0x000000ffff584224 */ /* 0x001fe200078e000c */
[----:B------:R-:W-:Y:S01]  /*62c0*/  F2FP.F16.F32.PACK_AB R87, RZ, R87 ;  /* 0x00000057ff57723e */ /* 0x000fe200000000ff */
[----:B-1----:R-:W-:Y:S01]  /*62d0*/  @P4 IMAD.MOV.U32 R89, RZ, RZ, R13 ;  /* 0x000000ffff594224 */ /* 0x002fe200078e000d */
[----:B------:R-:W-:Y:S01]  /*62e0*/  F2FP.F16.F32.PACK_AB R72, RZ, R72 ;  /* 0x00000048ff48723e */ /* 0x000fe200000000ff */
[--C-:B------:R-:W-:Y:S01]  /*62f0*/  @P3 IMAD.MOV.U32 R12, RZ, RZ, R14.reuse ;  /* 0x000000ffff0c3224 */ /* 0x100fe200078e000e */
[----:B------:R-:W-:Y:S01]  /*6300*/  F2FP.F16.F32.PACK_AB R73, RZ, R73 ;  /* 0x00000049ff49723e */ /* 0x000fe200000000ff */
[--C-:B------:R-:W-:Y:S01]  /*6310*/  @P3 IMAD.MOV.U32 R13, RZ, RZ, R15.reuse ;  /* 0x000000ffff0d3224 */ /* 0x100fe200078e000f */
[----:B------:R-:W-:Y:S01]  /*6320*/  F2FP.F16.F32.PACK_AB R74, RZ, R74 ;  /* 0x0000004aff4a723e */ /* 0x000fe200000000ff */
[-C--:B------:R-:W-:Y:S01]  /*6330*/  FMUL R75, R75, R104.reuse ;  /* 0x000000684b4b7220 */ /* 0x080fe20000400000 */
[-C--:B------:R-:W-:Y:S01]  /*6340*/  FMUL R76, R76, R104.reuse ;  /* 0x000000684c4c7220 */ /* 0x080fe20000400000 */
[-C--:B------:R-:W-:Y:S01]  /*6350*/  FMUL R77, R77, R104.reuse ;  /* 0x000000684d4d7220 */ /* 0x080fe20000400000 */
[----:B------:R0:W-:Y:S01]  /*6360*/  @P3 STG.E.U16 desc[UR36][R12.64+0x2], R91 ;  /* 0x0000025b0c003986 */ /* 0x0001e2000c101524 */
[----:B------:R-:W-:Y:S01]  /*6370*/  ISETP.GT.AND P3, PT, R3, 0x88, P2 ;  /* 0x000000880300780c */ /* 0x000fe20001764270 */
[-C--:B------:R-:W-:Y:S01]  /*6380*/  FMUL R79, R79, R104.reuse ;  /* 0x000000684f4f7220 */ /* 0x080fe20000400000 */
[----:B------:R-:W-:Y:S01]  /*6390*/  ISETP.GT.AND P2, PT, R4, 0x10, PT ;  /* 0x000000100400780c */ /* 0x000fe20003f44270 */
[----:B------:R-:W-:Y:S01]  /*63a0*/  @P5 STG.E.U16 desc[UR36][R20.64+0x10], R92 ;  /* 0x0000105c14005986 */ /* 0x000fe2000c101524 */
[C---:B------:R-:W-:Y:S01]  /*63b0*/  ISETP.GT.AND P5, PT, R3.reuse, RZ, P0 ;  /* 0x000000ff0300720c */ /* 0x040fe200007a4270 */
[-C--:B------:R-:W-:Y:S01]  /*63c0*/  FMUL R78, R78, R104.reuse ;  /* 0x000000684e4e7220 */ /* 0x080fe20000400000 */
[----:B------:R-:W-:Y:S01]  /*63d0*/  F2FP.F16.F32.PACK_AB R75, RZ, R75 ;  /* 0x0000004bff4b723e */ /* 0x000fe200000000ff */
[----:B------:R-:W-:Y:S01]  /*63e0*/  @P4 STG.E.U16 desc[UR36][R88.64+0x12], R93 ;  /* 0x0000125d58004986 */ /* 0x000fe2000c101524 */
[----:B------:R-:W-:Y:S01]  /*63f0*/  ISETP.GT.AND P4, PT, R3, RZ, P2 ;  /* 0x000000ff0300720c */ /* 0x000fe20001784270 */
[----:B------:R-:W-:Y:S01]  /*6400*/  FMUL R64, R64, R104 ;  /* 0x0000006840407220 */ /* 0x000fe20000400000 */
[----:B------:R-:W-:Y:S01]  /*6410*/  F2FP.F16.F32.PACK_AB R76, RZ, R76 ;  /* 0x0000004cff4c723e */ /* 0x000fe200000000ff */
[----:B------:R-:W-:Y:S01]  /*6420*/  FMUL R65, R65, R104 ;  /* 0x0000006841417220 */ /* 0x000fe20000400000 */
[----:B------:R-:W-:Y:S01]  /*6430*/  F2FP.F16.F32.PACK_AB R77, RZ, R77 ;  /* 0x0000004dff4d723e */ /* 0x000fe200000000ff */
[----:B0-----:R-:W-:Y:S01]  /*6440*/  @P3 IMAD.MOV.U32 R12, RZ, RZ, R14 ;  /* 0x000000ffff0c3224 */ /* 0x001fe200078e000e */
[----:B------:R-:W-:Y:S01]  /*6450*/  F2FP.F16.F32.PACK_AB R79, RZ, R79 ;  /* 0x0000004fff4f723e */ /* 0x000fe200000000ff */
[----:B------:R-:W-:Y:S01]  /*6460*/  @P3 IMAD.MOV.U32 R13, RZ, RZ, R15 ;  /* 0x000000ffff0d3224 */ /* 0x000fe200078e000f */
[----:B------:R-:W-:Y:S01]  /*6470*/  F2FP.F16.F32.PACK_AB R78, RZ, R78 ;  /* 0x0000004eff4e723e */ /* 0x000fe200000000ff */
[-C--:B------:R-:W-:Y:S01]  /*6480*/  FMUL R67, R67, R104.reuse ;  /* 0x0000006843437220 */ /* 0x080fe20000400000 */
[----:B------:R-:W-:Y:S01]  /*6490*/  FMUL R66, R66, R104 ;  /* 0x0000006842427220 */ /* 0x000fe20000400000 */
[----:B------:R-:W-:Y:S01]  /*64a0*/  F2FP.F16.F32.PACK_AB R64, RZ, R64 ;  /* 0x00000040ff40723e */ /* 0x000fe200000000ff */
[----:B------:R0:W-:Y:S01]  /*64b0*/  @P3 STG.E.U16 desc[UR36][R12.64+0x10], R94 ;  /* 0x0000105e0c003986 */ /* 0x0001e2000c101524 */
[----:B------:R-:W-:Y:S01]  /*64c0*/  ISETP.GT.AND P3, PT, R3, 0x8, P2 ;  /* 0x000000080300780c */ /* 0x000fe20001764270 */
[-C--:B------:R-:W-:Y:S01]  /*64d0*/  FMUL R68, R68, R104.reuse ;  /* 0x0000006844447220 */ /* 0x080fe20000400000 */
[----:B------:R-:W-:Y:S01]  /*64e0*/  F2FP.F16.F32.PACK_AB R65, RZ, R65 ;  /* 0x00000041ff41723e */ /* 0x000fe200000000ff */
[----:B------:R1:W-:Y:S01]  /*64f0*/  @P1 STG.E.U16 desc[UR36][R14.64+0x12], R95 ;  /* 0x0000125f0e001986 */ /* 0x0003e2000c101524 */
[----:B------:R-:W-:Y:S01]  /*6500*/  ISETP.GT.AND P1, PT, R4, 0x18, PT ;  /* 0x000000180400780c */ /* 0x000fe20003f24270 */
[-C--:B------:R-:W-:Y:S01]  /*6510*/  FMUL R69, R69, R104.reuse ;  /* 0x0000006845457220 */ /* 0x080fe20000400000 */
[----:B------:R-:W-:Y:S01]  /*6520*/  F2FP.F16.F32.PACK_AB R67, RZ, R67 ;  /* 0x00000043ff43723e */ /* 0x000fe200000000ff */
[----:B------:R1:W-:Y:S01]  /*6530*/  @P5 STG.E.U16 desc[UR36][R8.64+0x22], R81 ;  /* 0x0000225108005986 */ /* 0x0003e2000c101524 */
[C---:B------:R-:W-:Y:S01]  /*6540*/  ISETP.GT.AND P5, PT, R3.reuse, 0x8, P0 ;  /* 0x000000080300780c */ /* 0x040fe200007a4270 */
[----:B------:R-:W-:Y:S01]  /*6550*/  FMUL R70, R70, R104 ;  /* 0x0000006846467220 */ /* 0x000fe20000400000 */
[----:B------:R-:W-:Y:S01]  /*6560*/  F2FP.F16.F32.PACK_AB R66, RZ, R66 ;  /* 0x00000042ff42723e */ /* 0x000fe200000000ff */
[----:B------:R1:W-:Y:S01]  /*6570*/  @P4 STG.E.U16 desc[UR36][R8.64+0x20], R80 ;  /* 0x0000205008004986 */ /* 0x0003e2000c101524 */
[----:B------:R-:W-:Y:S01]  /*6580*/  ISETP.GT.AND P4, PT, R3, RZ, P1 ;  /* 0x000000ff0300720c */ /* 0x000fe20000f84270 */
[----:B------:R-:W-:Y:S01]  /*6590*/  FMUL R71, R71, R104 ;  /* 0x0000006847477220 */ /* 0x000fe20000400000 */
[----:B------:R-:W-:Y:S01]  /*65a0*/  F2FP.F16.F32.PACK_AB R68, RZ, R68 ;  /* 0x00000044ff44723e */ /* 0x000fe200000000ff */
[----:B------:R1:W-:Y:S01]  /*65b0*/  @P3 STG.E.U16 desc[UR36][R10.64+0x20], R82 ;  /* 0x000020520a003986 */ /* 0x0003e2000c101524 */
[----:B------:R-:W-:Y:S01]  /*65c0*/  ISETP.GT.AND P3, PT, R4, 0x19, PT ;  /* 0x000000190400780c */ /* 0x000fe20003f64270 */
[-C--:B------:R-:W-:Y:S01]  /*65d0*/  FMUL R56, R56, R104.reuse ;  /* 0x0000006838387220 */ /* 0x080fe20000400000 */
[----:B------:R-:W-:Y:S01]  /*65e0*/  F2FP.F16.F32.PACK_AB R69, RZ, R69 ;  /* 0x00000045ff45723e */ /* 0x000fe200000000ff */
[----:B------:R-:W-:Y:S01]  /*65f0*/  FMUL R57, R57, R104 ;  /* 0x0000006839397220 */ /* 0x000fe20000400000 */
[----:B------:R-:W-:Y:S01]  /*6600*/  F2FP.F16.F32.PACK_AB R70, RZ, R70 ;  /* 0x00000046ff46723e */ /* 0x000fe200000000ff */
[----:B------:R1:W-:Y:S01]  /*6610*/  @P5 STG.E.U16 desc[UR36][R10.64+0x22], R83 ;  /* 0x000022530a005986 */ /* 0x0003e2000c101524 */
[C---:B------:R-:W-:Y:S01]  /*6620*/  ISETP.GT.AND P5, PT, R3.reuse, RZ, P3 ;  /* 0x000000ff0300720c */ /* 0x040fe20001fa4270 */
[-C--:B------:R-:W-:Y:S01]  /*6630*/  FMUL R58, R58, R104.reuse ;  /* 0x000000683a3a7220 */ /* 0x080fe20000400000 */
[----:B------:R-:W-:Y:S01]  /*6640*/  F2FP.F16.F32.PACK_AB R71, RZ, R71 ;  /* 0x00000047ff47723e */ /* 0x000fe200000000ff */
[----:B------:R1:W-:Y:S01]  /*6650*/  @P4 STG.E.U16 desc[UR36][R8.64+0x30], R84 ;  /* 0x0000305408004986 */ /* 0x0003e2000c101524 */
[----:B------:R-:W-:Y:S01]  /*6660*/  ISETP.GT.AND P4, PT, R3, 0x8, P1 ;  /* 0x000000080300780c */ /* 0x000fe20000f84270 */
[----:B------:R-:W-:Y:S01]  /*6670*/  FMUL R59, R59, R104 ;  /* 0x000000683b3b7220 */ /* 0x000fe20000400000 */
[----:B------:R-:W-:Y:S01]  /*6680*/  F2FP.F16.F32.PACK_AB R56, RZ, R56 ;  /* 0x00000038ff38723e */ /* 0x000fe200000000ff */
[-C--:B------:R-:W-:Y:S01]  /*6690*/  FMUL R61, R61, R104.reuse ;  /* 0x000000683d3d7220 */ /* 0x080fe20000400000 */
[----:B------:R-:W-:Y:S01]  /*66a0*/  F2FP.F16.F32.PACK_AB R57, RZ, R57 ;  /* 0x00000039ff39723e */ /* 0x000fe200000000ff */
[----:B------:R-:W-:Y:S01]  /*66b0*/  FMUL R60, R60, R104 ;  /* 0x000000683c3c7220 */ /* 0x000fe20000400000 */
[----:B------:R-:W-:Y:S01]  /*66c0*/  F2FP.F16.F32.PACK_AB R58, RZ, R58 ;  /* 0x0000003aff3a723e */ /* 0x000fe200000000ff */
[-C--:B------:R-:W-:Y:S01]  /*66d0*/  FMUL R62, R62, R104.reuse ;  /* 0x000000683e3e7220 */ /* 0x080fe20000400000 */
[----:B------:R-:W-:Y:S01]  /*66e0*/  F2FP.F16.F32.PACK_AB R59, RZ, R59 ;  /* 0x0000003bff3b723e */ /* 0x000fe200000000ff */
[----:B------:R1:W-:Y:S01]  /*66f0*/  @P5 STG.E.U16 desc[UR36][R8.64+0x32], R85 ;  /* 0x0000325508005986 */ /* 0x0003e2000c101524 */
[----:B------:R-:W-:Y:S01]  /*6700*/  ISETP.GT.AND P5, PT, R3, 0x8, P3 ;  /* 0x000000080300780c */ /* 0x000fe20001fa4270 */
[-C--:B------:R-:W-:Y:S01]  /*6710*/  FMUL R63, R63, R104.reuse ;  /* 0x000000683f3f7220 */ /* 0x080fe20000400000 */
[----:B------:R-:W-:Y:S01]  /*6720*/  F2FP.F16.F32.PACK_AB R61, RZ, R61 ;  /* 0x0000003dff3d723e */ /* 0x000fe200000000ff */
[----:B------:R1:W-:Y:S01]  /*6730*/  @P4 STG.E.U16 desc[UR36][R10.64+0x30], R86 ;  /* 0x000030560a004986 */ /* 0x0003e2000c101524 */
[C---:B------:R-:W-:Y:S01]  /*6740*/  ISETP.GT.AND P4, PT, R3.reuse, 0x80, P2 ;  /* 0x000000800300780c */ /* 0x040fe20001784270 */
[-C--:B------:R-:W-:Y:S01]  /*6750*/  FMUL R48, R48, R104.reuse ;  /* 0x0000006830307220 */ /* 0x080fe20000400000 */
[----:B------:R-:W-:Y:S01]  /*6760*/  ISETP.GT.AND P2, PT, R3, 0x88, P2 ;  /* 0x000000880300780c */ /* 0x000fe20001744270 */
[----:B------:R-:W-:Y:S01]  /*6770*/  FMUL R49, R49, R104 ;  /* 0x0000006831317220 */ /* 0x000fe20000400000 */
[----:B------:R-:W-:Y:S01]  /*6780*/  F2FP.F16.F32.PACK_AB R60, RZ, R60 ;  /* 0x0000003cff3c723e */ /* 0x000fe200000000ff */
[----:B------:R-:W-:Y:S01]  /*6790*/  FMUL R51, R51, R104 ;  /* 0x0000006833337220 */ /* 0x000fe20000400000 */
[----:B------:R-:W-:Y:S01]  /*67a0*/  F2FP.F16.F32.PACK_AB R62, RZ, R62 ;  /* 0x0000003eff3e723e */ /* 0x000fe200000000ff */
[----:B------:R-:W-:Y:S01]  /*67b0*/  FMUL R50, R50, R104 ;  /* 0x0000006832327220 */ /* 0x000fe20000400000 */
[----:B------:R-:W-:Y:S01]  /*67c0*/  F2FP.F16.F32.PACK_AB R63, RZ, R63 ;  /* 0x0000003fff3f723e */ /* 0x000fe200000000ff */
[----:B------:R1:W-:Y:S01]  /*67d0*/  @P5 STG.E.U16 desc[UR36][R10.64+0x32], R87 ;  /* 0x000032570a005986 */ /* 0x0003e2000c101524 */
[----:B0-----:R-:W-:Y:S01]  /*67e0*/  IADD3 R12, P5, R23, R6, RZ ;  /* 0x00000006170c7210 */ /* 0x001fe20007fbe0ff */
[----:B------:R-:W-:Y:S01]  /*67f0*/  FMUL R52, R52, R104 ;  /* 0x0000006834347220 */ /* 0x000fe20000400000 */
[----:B------:R-:W-:Y:S01]  /*6800*/  F2FP.F16.F32.PACK_AB R48, RZ, R48 ;  /* 0x00000030ff30723e */ /* 0x000fe200000000ff */
[----:B------:R1:W-:Y:S01]  /*6810*/  @P4 STG.E.U16 desc[UR36][R6.64+0x20], R72 ;  /* 0x0000204806004986 */ /* 0x0003e2000c101524 */
[----:B------:R-:W-:Y:S01]  /*6820*/  ISETP.GT.AND P4, PT, R3, 0x80, P0 ;  /* 0x000000800300780c */ /* 0x000fe20000784270 */
[----:B------:R-:W-:Y:S01]  /*6830*/  IMAD.X R13, R5, 0x1, R7, P5 ;  /* 0x00000001050d7824 */ /* 0x000fe200028e0607 */
[----:B------:R-:W-:Y:S01]  /*6840*/  ISETP.GT.AND P0, PT, R3, 0x88, P0 ;  /* 0x000000880300780c */ /* 0x000fe20000704270 */
[-C--:B------:R-:W-:Y:S01]  /*6850*/  FMUL R53, R53, R104.reuse ;  /* 0x0000006835357220 */ /* 0x080fe20000400000 */
[----:B------:R-:W-:Y:S01]  /*6860*/  F2FP.F16.F32.PACK_AB R49, RZ, R49 ;  /* 0x00000031ff31723e */ /* 0x000fe200000000ff */
[-C--:B------:R-:W-:Y:S01]  /*6870*/  FMUL R54, R54, R104.reuse ;  /* 0x0000006836367220 */ /* 0x080fe20000400000 */
[----:B------:R-:W-:Y:S01]  /*6880*/  F2FP.F16.F32.PACK_AB R51, RZ, R51 ;  /* 0x00000033ff33723e */ /* 0x000fe200000000ff */
[----:B------:R-:W-:Y:S01]  /*6890*/  FMUL R55, R55, R104 ;  /* 0x0000006837377220 */ /* 0x000fe20000400000 */
[----:B------:R-:W-:Y:S01]  /*68a0*/  F2FP.F16.F32.PACK_AB R50, RZ, R50 ;  /* 0x00000032ff32723e */ /* 0x000fe200000000ff */
[----:B------:R-:W-:Y:S01]  /*68b0*/  FMUL R40, R40, R104 ;  /* 0x0000006828287220 */ /* 0x000fe20000400000 */
[----:B------:R-:W-:Y:S01]  /*68c0*/  F2FP.F16.F32.PACK_AB R52, RZ, R52 ;  /* 0x00000034ff34723e */ /* 0x000fe200000000ff */
[-C--:B------:R-:W-:Y:S01]  /*68d0*/  FMUL R41, R41, R104.reuse ;  /* 0x0000006829297220 */ /* 0x080fe20000400000 */
[----:B------:R-:W-:Y:S01]  /*68e0*/  F2FP.F16.F32.PACK_AB R53, RZ, R53 ;  /* 0x00000035ff35723e */ /* 0x000fe200000000ff */
[----:B------:R1:W-:Y:S01]  /*68f0*/  @P4 STG.E.U16 desc[UR36][R6.64+0x22], R73 ;  /* 0x0000224906004986 */ /* 0x0003e2000c101524 */
[C---:B------:R-:W-:Y:S01]  /*6900*/  ISETP.GT.AND P4, PT, R3.reuse, 0x80, P1 ;  /* 0x000000800300780c */ /* 0x040fe20000f84270 */
[-C--:B------:R-:W-:Y:S01]  /*6910*/  FMUL R42, R42, R104.reuse ;  /* 0x000000682a2a7220 */ /* 0x080fe20000400000 */
[C---:B------:R-:W-:Y:S01]  /*6920*/  ISETP.GT.AND P1, PT, R3.reuse, 0x88, P1 ;  /* 0x000000880300780c */ /* 0x040fe20000f24270 */
[----:B------:R1:W-:Y:S01]  /*6930*/  @P2 STG.E.U16 desc[UR36][R12.64+0x20], R74 ;  /* 0x0000204a0c002986 */ /* 0x0003e2000c101524 */
[----:B------:R-:W-:Y:S01]  /*6940*/  ISETP.GT.AND P2, PT, R3, 0x80, P3 ;  /* 0x000000800300780c */ /* 0x000fe20001f44270 */
[----:B------:R-:W-:Y:S01]  /*6950*/  FMUL R43, R43, R104 ;  /* 0x000000682b2b7220 */ /* 0x000fe20000400000 */
[----:B------:R-:W-:Y:S01]  /*6960*/  ISETP.GT.AND P3, PT, R3, 0x88, P3 ;  /* 0x000000880300780c */ /* 0x000fe20001f64270 */
[----:B------:R1:W-:Y:S01]  /*6970*/  @P0 STG.E.U16 desc[UR36][R12.64+0x22], R75 ;  /* 0x0000224b0c000986 */ /* 0x0003e2000c101524 */
[----:B------:R-:W-:Y:S01]  /*6980*/  F2FP.F16.F32.PACK_AB R54, RZ, R54 ;  /* 0x00000036ff36723e */ /* 0x000fe200000000ff */
[-C--:B------:R-:W-:Y:S01]  /*6990*/  FMUL R44, R44, R104.reuse ;  /* 0x000000682c2c7220 */ /* 0x080fe20000400000 */
[----:B------:R-:W-:Y:S01]  /*69a0*/  F2FP.F16.F32.PACK_AB R55, RZ, R55 ;  /* 0x00000037ff37723e */ /* 0x000fe200000000ff */
[----:B------:R-:W-:Y:S01]  /*69b0*/  FMUL R45, R45, R104 ;  /* 0x000000682d2d7220 */ /* 0x000fe20000400000 */
[----:B------:R-:W-:Y:S01]  /*69c0*/  F2FP.F16.F32.PACK_AB R40, RZ, R40 ;  /* 0x00000028ff28723e */ /* 0x000fe200000000ff */
[----:B------:R1:W-:Y:S01]  /*69d0*/  @P4 STG.E.U16 desc[UR36][R6.64+0x30], R76 ;  /* 0x0000304c06004986 */ /* 0x0003e2000c101524 */
[----:B------:R-:W-:Y:S01]  /*69e0*/  F2FP.F16.F32.PACK_AB R41, RZ, R41 ;  /* 0x00000029ff29723e */ /* 0x000fe200000000ff */
[----:B------:R-:W-:Y:S01]  /*69f0*/  FMUL R46, R46, R104 ;  /* 0x000000682e2e7220 */ /* 0x000fe20000400000 */
[----:B------:R-:W-:Y:S01]  /*6a00*/  F2FP.F16.F32.PACK_AB R42, RZ, R42 ;  /* 0x0000002aff2a723e */ /* 0x000fe200000000ff */
[----:B------:R1:W-:Y:S01]  /*6a10*/  @P2 STG.E.U16 desc[UR36][R6.64+0x32], R77 ;  /* 0x0000324d06002986 */ /* 0x0003e2000c101524 */
[C---:B------:R-:W-:Y:S01]  /*6a20*/  ISETP.GT.AND P2, PT, R4.reuse, 0x21, PT ;  /* 0x000000210400780c */ /* 0x040fe20003f44270 */
[-C--:B------:R-:W-:Y:S01]  /*6a30*/  FMUL R47, R47, R104.reuse ;  /* 0x000000682f2f7220 */ /* 0x080fe20000400000 */
[----:B------:R-:W-:Y:S01]  /*6a40*/  F2FP.F16.F32.PACK_AB R43, RZ, R43 ;  /* 0x0000002bff2b723e */ /* 0x000fe200000000ff */
[----:B------:R1:W-:Y:S01]  /*6a50*/  @P3 STG.E.U16 desc[UR36][R12.64+0x32], R79 ;  /* 0x0000324f0c003986 */ /* 0x0003e2000c101524 */
[----:B------:R-:W-:Y:S01]  /*6a60*/  ISETP.GT.AND P3, PT, R4, 0x20, PT ;  /* 0x000000200400780c */ /* 0x000fe20003f64270 */
[-C--:B------:R-:W-:Y:S01]  /*6a70*/  FMUL R32, R32, R104.reuse ;  /* 0x0000006820207220 */ /* 0x080fe20000400000 */
[C---:B------:R-:W-:Y:S01]  /*6a80*/  ISETP.GT.AND P4, PT, R3.reuse, RZ, P2 ;  /* 0x000000ff0300720c */ /* 0x040fe20001784270 */
[----:B------:R1:W-:Y:S01]  /*6a90*/  @P1 STG.E.U16 desc[UR36][R12.64+0x30], R78 ;  /* 0x0000304e0c001986 */ /* 0x0003e2000c101524 */
[----:B------:R-:W-:Y:S01]  /*6aa0*/  ISETP.GT.AND P0, PT, R3, RZ, P3 ;  /* 0x000000ff0300720c */ /* 0x000fe20001f04270 */
[-C--:B------:R-:W-:Y:S01]  /*6ab0*/  FMUL R33, R33, R104.reuse ;  /* 0x0000006821217220 */ /* 0x080fe20000400000 */
[C---:B------:R-:W-:Y:S01]  /*6ac0*/  ISETP.GT.AND P1, PT, R3.reuse, 0x8, P2 ;  /* 0x000000080300780c */ /* 0x040fe20001724270 */
[-C--:B------:R-:W-:Y:S01]  /*6ad0*/  FMUL R34, R34, R104.reuse ;  /* 0x0000006822227220 */ /* 0x080fe20000400000 */
[----:B------:R-:W-:Y:S01]  /*6ae0*/  ISETP.GT.AND P5, PT, R3, 0x8, P3 ;  /* 0x000000080300780c */ /* 0x000fe20001fa4270 */
[----:B------:R-:W-:Y:S01]  /*6af0*/  FMUL R35, R35, R104 ;  /* 0x0000006823237220 */ /* 0x000fe20000400000 */
        /* <DEDUP_REMOVED lines=15> */
[----:B------:R-:W-:Y:S01]  /*6bf0*/  FMUL R24, R24, R104 ;  /* 0x0000006818187220 */ /* 0x000fe20000400000 */
[----:B------:R-:W-:Y:S01]  /*6c00*/  F2FP.F16.F32.PACK_AB R34, RZ, R34 ;  /* 0x00000022ff22723e */ /* 0x000fe200000000ff */
[----:B------:R1:W-:Y:S01]  /*6c10*/  @P5 STG.E.U16 desc[UR36][R10.64+0x40], R66 ;  /* 0x000040420a005986 */ /* 0x0003e2000c101524 */
[----:B------:R-:W-:Y:S01]  /*6c20*/  ISETP.GT.AND P5, PT, R3, RZ, P0 ;  /* 0x000000ff0300720c */ /* 0x000fe200007a4270 */
[-C--:B------:R-:W-:Y:S01]  /*6c30*/  FMUL R25, R25, R104.reuse ;  /* 0x0000006819197220 */ /* 0x080fe20000400000 */
[----:B------:R-:W-:Y:S01]  /*6c40*/  ISETP.GT.AND P4, PT, R3, RZ, P1 ;  /* 0x000000ff0300720c */ /* 0x000fe20000f84270 */
        /* <DEDUP_REMOVED lines=12> */
[----:B------:R-:W-:Y:S01]  /*6d10*/  FMUL R31, R31, R104 ;  /* 0x000000681f1f7220 */ /* 0x000fe20000400000 */
[----:B------:R-:W-:Y:S01]  /*6d20*/  F2FP.F16.F32.PACK_AB R24, RZ, R24 ;  /* 0x00000018ff18723e */ /* 0x000fe200000000ff */
[----:B------:R1:W-:Y:S01]  /*6d30*/  @P4 STG.E.U16 desc[UR36][R8.64+0x52], R69 ;  /* 0x0000524508004986 */ /* 0x0003e2000c101524 */
[----:B------:R-:W-:-:S02]  /*6d40*/  ISETP.GT.AND P4, PT, R3, 0x8, P1 ;  /* 0x000000080300780c */ /* 0x000fc40000f84270 */
[----:B------:R-:W-:Y:S02]  /*6d50*/  F2FP.F16.F32.PACK_AB R25, RZ, R25 ;  /* 0x00000019ff19723e */ /* 0x000fe400000000ff */
[----:B------:R-:W-:Y:S02]  /*6d60*/  F2FP.F16.F32.PACK_AB R26, RZ, R26 ;  /* 0x0000001aff1a723e */ /* 0x000fe400000000ff */
[----:B------:R-:W-:Y:S02]  /*6d70*/  F2FP.F16.F32.PACK_AB R27, RZ, R27 ;  /* 0x0000001bff1b723e */ /* 0x000fe400000000ff */
[----:B------:R-:W-:Y:S01]  /*6d80*/  F2FP.F16.F32.PACK_AB R28, RZ, R28 ;  /* 0x0000001cff1c723e */ /* 0x000fe200000000ff */
[----:B------:R1:W-:Y:S01]  /*6d90*/  @P5 STG.E.U16 desc[UR36][R10.64+0x50], R70 ;  /* 0x000050460a005986 */ /* 0x0003e2000c101524 */
[C---:B------:R-:W-:Y:S02]  /*6da0*/  ISETP.GT.AND P5, PT, R3.reuse, 0x80, P3 ;  /* 0x000000800300780c */ /* 0x040fe40001fa4270 */
[C---:B------:R-:W-:Y:S01]  /*6db0*/  ISETP.GT.AND P3, PT, R3.reuse, 0x88, P3 ;  /* 0x000000880300780c */ /* 0x040fe20001f64270 */
[----:B------:R1:W-:Y:S01]  /*6dc0*/  @P4 STG.E.U16 desc[UR36][R10.64+0x52], R71 ;  /* 0x000052470a004986 */ /* 0x0003e2000c101524 */
[----:B------:R-:W-:-:S02]  /*6dd0*/  ISETP.GT.AND P4, PT, R3, 0x80, P2 ;  /* 0x000000800300780c */ /* 0x000fc40001784270 */
[C---:B------:R-:W-:Y:S02]  /*6de0*/  ISETP.GT.AND P2, PT, R3.reuse, 0x88, P2 ;  /* 0x000000880300780c */ /* 0x040fe40001744270 */
[----:B------:R-:W-:Y:S02]  /*6df0*/  F2FP.F16.F32.PACK_AB R29, RZ, R29 ;  /* 0x0000001dff1d723e */ /* 0x000fe400000000ff */
[----:B------:R-:W-:Y:S02]  /*6e00*/  F2FP.F16.F32.PACK_AB R30, RZ, R30 ;  /* 0x0000001eff1e723e */ /* 0x000fe400000000ff */
[----:B------:R-:W-:Y:S01]  /*6e10*/  F2FP.F16.F32.PACK_AB R31, RZ, R31 ;  /* 0x0000001fff1f723e */ /* 0x000fe200000000ff */
[----:B------:R1:W-:Y:S04]  /*6e20*/  @P5 STG.E.U16 desc[UR36][R6.64+0x40], R56 ;  /* 0x0000403806005986 */ /* 0x0003e8000c101524 */
[----:B------:R1:W-:Y:S01]  /*6e30*/  @P4 STG.E.U16 desc[UR36][R6.64+0x42], R57 ;  /* 0x0000423906004986 */ /* 0x0003e2000c101524 */
[----:B------:R-:W-:-:S02]  /*6e40*/  ISETP.GT.AND P4, PT, R3, 0x80, P0 ;  /* 0x000000800300780c */ /* 0x000fc40000784270 */
[C---:B------:R-:W-:Y:S01]  /*6e50*/  ISETP.GT.AND P0, PT, R3.reuse, 0x88, P0 ;  /* 0x000000880300780c */ /* 0x040fe20000704270 */
[----:B------:R1:W-:Y:S01]  /*6e60*/  @P3 STG.E.U16 desc[UR36][R12.64+0x40], R58 ;  /* 0x0000403a0c003986 */ /* 0x0003e2000c101524 */
[C---:B------:R-:W-:Y:S02]  /*6e70*/  ISETP.GT.AND P3, PT, R3.reuse, 0x80, P1 ;  /* 0x000000800300780c */ /* 0x040fe40000f64270 */
[----:B------:R-:W-:Y:S01]  /*6e80*/  ISETP.GT.AND P1, PT, R3, 0x88, P1 ;  /* 0x000000880300780c */ /* 0x000fe20000f24270 */
[----:B------:R1:W-:Y:S01]  /*6e90*/  @P2 STG.E.U16 desc[UR36][R12.64+0x42], R59 ;  /* 0x0000423b0c002986 */ /* 0x0003e2000c101524 */
[----:B------:R-:W-:-:S05]  /*6ea0*/  ISETP.GT.AND P2, PT, R4, 0x31, PT ;  /* 0x000000310400780c */ /* 0x000fca0003f44270 */
[----:B------:R1:W-:Y:S01]  /*6eb0*/  @P4 STG.E.U16 desc[UR36][R6.64+0x50], R60 ;  /* 0x0000503c06004986 */ /* 0x0003e2000c101524 */
[----:B------:R-:W-:-:S03]  /*6ec0*/  ISETP.GT.AND P4, PT, R3, RZ, P2 ;  /* 0x000000ff0300720c */ /* 0x000fc60001784270 */
[----:B------:R1:W-:Y:S01]  /*6ed0*/  @P3 STG.E.U16 desc[UR36][R6.64+0x52], R61 ;  /* 0x0000523d06003986 */ /* 0x0003e2000c101524 */
[----:B------:R-:W-:-:S03]  /*6ee0*/  ISETP.GT.AND P3, PT, R4, 0x30, PT ;  /* 0x000000300400780c */ /* 0x000fc60003f64270 */
[----:B------:R1:W-:Y:S01]  /*6ef0*/  @P0 STG.E.U16 desc[UR36][R12.64+0x50], R62 ;  /* 0x0000503e0c000986 */ /* 0x0003e2000c101524 */
[C---:B------:R-:W-:Y:S02]  /*6f00*/  ISETP.GT.AND P0, PT, R3.reuse, RZ, P3 ;  /* 0x000000ff0300720c */ /* 0x040fe40001f04270 */
[C---:B------:R-:W-:Y:S01]  /*6f10*/  ISETP.GT.AND P5, PT, R3.reuse, 0x8, P3 ;  /* 0x000000080300780c */ /* 0x040fe20001fa4270 */
[----:B------:R1:W-:Y:S01]  /*6f20*/  @P1 STG.E.U16 desc[UR36][R12.64+0x52], R63 ;  /* 0x0000523f0c001986 */ /* 0x0003e2000c101524 */
[----:B------:R-:W-:-:S03]  /*6f30*/  ISETP.GT.AND P1, PT, R3, 0x8, P2 ;  /* 0x000000080300780c */ /* 0x000fc60001724270 */
[----:B------:R1:W-:Y:S06]  /*6f40*/  @P4 STG.E.U16 desc[UR36][R8.64+0x62], R49 ;  /* 0x0000623108004986 */ /* 0x0003ec000c101524 */
[----:B------:R1:W-:Y:S01]  /*6f50*/  @P0 STG.E.U16 desc[UR36][R8.64+0x60], R48 ;  /* 0x0000603008000986 */ /* 0x0003e2000c101524 */
[----:B------:R-:W-:-:S03]  /*6f60*/  ISETP.GT.AND P0, PT, R4, 0x38, PT ;  /* 0x000000380400780c */ /* 0x000fc60003f04270 */
[----:B------:R1:W-:Y:S01]  /*6f70*/  @P1 STG.E.U16 desc[UR36][R10.64+0x62], R51 ;  /* 0x000062330a001986 */ /* 0x0003e2000c101524 */
[----:B------:R-:W-:-:S03]  /*6f80*/  ISETP.GT.AND P1, PT, R4, 0x39, PT ;  /* 0x000000390400780c */ /* 0x000fc60003f24270 */
[----:B------:R1:W-:Y:S01]  /*6f90*/  @P5 STG.E.U16 desc[UR36][R10.64+0x60], R50 ;  /* 0x000060320a005986 */ /* 0x0003e2000c101524 */
[C---:B------:R-:W-:Y:S02]  /*6fa0*/  ISETP.GT.AND P5, PT, R3.reuse, RZ, P0 ;  /* 0x000000ff0300720c */ /* 0x040fe400007a4270 */
[----:B------:R-:W-:-:S11]  /*6fb0*/  ISETP.GT.AND P4, PT, R3, RZ, P1 ;  /* 0x000000ff0300720c */ /* 0x000fd60000f84270 */
[----:B------:R1:W-:Y:S01]  /*6fc0*/  @P5 STG.E.U16 desc[UR36][R8.64+0x70], R52 ;  /* 0x0000703408005986 */ /* 0x0003e2000c101524 */
[----:B------:R-:W-:-:S03]  /*6fd0*/  ISETP.GT.AND P5, PT, R3, 0x8, P0 ;  /* 0x000000080300780c */ /* 0x000fc600007a4270 */
[----:B------:R1:W-:Y:S01]  /*6fe0*/  @P4 STG.E.U16 desc[UR36][R8.64+0x72], R53 ;  /* 0x0000723508004986 */ /* 0x0003e2000c101524 */
[----:B------:R-:W-:-:S09]  /*6ff0*/  ISETP.GT.AND P4, PT, R3, 0x8, P1 ;  /* 0x000000080300780c */ /* 0x000fd20000f84270 */
[----:B------:R1:W-:Y:S01]  /*7000*/  @P5 STG.E.U16 desc[UR36][R10.64+0x70], R54 ;  /* 0x000070360a005986 */ /* 0x0003e2000c101524 */
[C---:B------:R-:W-:Y:S02]  /*7010*/  ISETP.GT.AND P5, PT, R3.reuse, 0x80, P3 ;  /* 0x000000800300780c */ /* 0x040fe40001fa4270 */
[C---:B------:R-:W-:Y:S01]  /*7020*/  ISETP.GT.AND P3, PT, R3.reuse, 0x88, P3 ;  /* 0x000000880300780c */ /* 0x040fe20001f64270 */
[----:B------:R1:W-:Y:S01]  /*7030*/  @P4 STG.E.U16 desc[UR36][R10.64+0x72], R55 ;  /* 0x000072370a004986 */ /* 0x0003e2000c101524 */
[C---:B------:R-:W-:Y:S02]  /*7040*/  ISETP.GT.AND P4, PT, R3.reuse, 0x80, P2 ;  /* 0x000000800300780c */ /* 0x040fe40001784270 */
[----:B------:R-:W-:-:S07]  /*7050*/  ISETP.GT.AND P2, PT, R3, 0x88, P2 ;  /* 0x000000880300780c */ /* 0x000fce0001744270 */
[----:B------:R1:W-:Y:S04]  /*7060*/  @P5 STG.E.U16 desc[UR36][R6.64+0x60], R40 ;  /* 0x0000602806005986 */ /* 0x0003e8000c101524 */
[----:B------:R1:W-:Y:S01]  /*7070*/  @P4 STG.E.U16 desc[UR36][R6.64+0x62], R41 ;  /* 0x0000622906004986 */ /* 0x0003e2000c101524 */
[C---:B------:R-:W-:Y:S02]  /*7080*/  ISETP.GT.AND P4, PT, R3.reuse, 0x80, P0 ;  /* 0x000000800300780c */ /* 0x040fe40000784270 */
[C---:B------:R-:W-:Y:S01]  /*7090*/  ISETP.GT.AND P0, PT, R3.reuse, 0x88, P0 ;  /* 0x000000880300780c */ /* 0x040fe20000704270 */
[----:B------:R1:W-:Y:S01]  /*70a0*/  @P3 STG.E.U16 desc[UR36][R12.64+0x60], R42 ;  /* 0x0000602a0c003986 */ /* 0x0003e2000c101524 */
[C---:B------:R-:W-:Y:S02]  /*70b0*/  ISETP.GT.AND P3, PT, R3.reuse, 0x80, P1 ;  /* 0x000000800300780c */ /* 0x040fe40000f64270 */
[----:B------:R-:W-:Y:S01]  /*70c0*/  ISETP.GT.AND P1, PT, R3, 0x88, P1 ;  /* 0x000000880300780c */ /* 0x000fe20000f24270 */
[----:B------:R1:W-:Y:S06]  /*70d0*/  @P2 STG.E.U16 desc[UR36][R12.64+0x62], R43 ;  /* 0x0000622b0c002986 */ /* 0x0003ec000c101524 */
[----:B------:R1:W-:Y:S04]  /*70e0*/  @P4 STG.E.U16 desc[UR36][R6.64+0x70], R44 ;  /* 0x0000702c06004986 */ /* 0x0003e8000c101524 */
[----:B------:R1:W-:Y:S01]  /*70f0*/  @P3 STG.E.U16 desc[UR36][R6.64+0x72], R45 ;  /* 0x0000722d06003986 */ /* 0x0003e2000c101524 */
[----:B------:R-:W-:-:S03]  /*7100*/  ISETP.GT.AND P3, PT, R4, 0x40, PT ;  /* 0x000000400400780c */ /* 0x000fc60003f64270 */
[----:B------:R1:W-:Y:S01]  /*7110*/  @P0 STG.E.U16 desc[UR36][R12.64+0x70], R46 ;  /* 0x0000702e0c000986 */ /* 0x0003e2000c101524 */
[----:B------:R-:W-:Y:S02]  /*7120*/  ISETP.GT.AND P0, PT, R4, 0x41, PT ;  /* 0x000000410400780c */ /* 0x000fe40003f04270 */
[C---:B------:R-:W-:Y:S01]  /*7130*/  ISETP.GT.AND P4, PT, R3.reuse, 0x8, P3 ;  /* 0x000000080300780c */ /* 0x040fe20001f84270 */
[----:B------:R1:W-:Y:S01]  /*7140*/  @P1 STG.E.U16 desc[UR36][R12.64+0x72], R47 ;  /* 0x0000722f0c001986 */ /* 0x0003e2000c101524 */
[C---:B------:R-:W-:Y:S02]  /*7150*/  ISETP.GT.AND P1, PT, R3.reuse, RZ, P3 ;  /* 0x000000ff0300720c */ /* 0x040fe40001f24270 */
[C---:B------:R-:W-:Y:S02]  /*7160*/  ISETP.GT.AND P2, PT, R3.reuse, RZ, P0 ;  /* 0x000000ff0300720c */ /* 0x040fe40000744270 */
[----:B------:R-:W-:-:S09]  /*7170*/  ISETP.GT.AND P5, PT, R3, 0x8, P0 ;  /* 0x000000080300780c */ /* 0x000fd200007a4270 */
[----:B------:R1:W-:Y:S01]  /*7180*/  @P1 STG.E.U16 desc[UR36][R8.64+0x80], R32 ;  /* 0x0000802008001986 */ /* 0x0003e2000c101524 */
[----:B------:R-:W-:-:S03]  /*7190*/  ISETP.GT.AND P1, PT, R4, 0x48, PT ;  /* 0x000000480400780c */ /* 0x000fc60003f24270 */
[----:B------:R1:W-:Y:S01]  /*71a0*/  @P2 STG.E.U16 desc[UR36][R8.64+0x82], R33 ;  /* 0x0000822108002986 */ /* 0x0003e2000c101524 */
[----:B------:R-:W-:-:S03]  /*71b0*/  ISETP.GT.AND P2, PT, R4, 0x49, PT ;  /* 0x000000490400780c */ /* 0x000fc60003f44270 */
[----:B------:R1:W-:Y:S01]  /*71c0*/  @P4 STG.E.U16 desc[UR36][R10.64+0x80], R34 ;  /* 0x000080220a004986 */ /* 0x0003e2000c101524 */
[----:B------:R-:W-:-:S03]  /*71d0*/  ISETP.GT.AND P4, PT, R3, RZ, P2 ;  /* 0x000000ff0300720c */ /* 0x000fc60001784270 */
[----:B------:R1:W-:Y:S01]  /*71e0*/  @P5 STG.E.U16 desc[UR36][R10.64+0x82], R35 ;  /* 0x000082230a005986 */ /* 0x0003e2000c101524 */
[----:B------:R-:W-:-:S09]  /*71f0*/  ISETP.GT.AND P5, PT, R3, RZ, P1 ;  /* 0x000000ff0300720c */ /* 0x000fd20000fa4270 */
        /* <DEDUP_REMOVED lines=10> */
[----:B------:R1:W-:Y:S01]  /*72a0*/  @P4 STG.E.U16 desc[UR36][R6.64+0x80], R24 ;  /* 0x0000801806004986 */ /* 0x0003e2000c101524 */
[C---:B------:R-:W-:Y:S02]  /*72b0*/  ISETP.GT.AND P4, PT, R3.reuse, 0x80, P1 ;  /* 0x000000800300780c */ /* 0x040fe40000f84270 */
[C---:B------:R-:W-:Y:S01]  /*72c0*/  ISETP.GT.AND P1, PT, R3.reuse, 0x88, P1 ;  /* 0x000000880300780c */ /* 0x040fe20000f24270 */
[----:B------:R1:W-:Y:S01]  /*72d0*/  @P5 STG.E.U16 desc[UR36][R6.64+0x82], R25 ;  /* 0x0000821906005986 */ /* 0x0003e2000c101524 */
[C---:B------:R-:W-:Y:S02]  /*72e0*/  ISETP.GT.AND P5, PT, R3.reuse, 0x80, P2 ;  /* 0x000000800300780c */ /* 0x040fe400017a4270 */
[----:B------:R-:W-:Y:S01]  /*72f0*/  ISETP.GT.AND P2, PT, R3, 0x88, P2 ;  /* 0x000000880300780c */ /* 0x000fe20001744270 */
[----:B------:R1:W-:Y:S04]  /*7300*/  @P3 STG.E.U16 desc[UR36][R12.64+0x80], R26 ;  /* 0x0000801a0c003986 */ /* 0x0003e8000c101524 */
[----:B------:R1:W-:Y:S04]  /*7310*/  @P0 STG.E.U16 desc[UR36][R12.64+0x82], R27 ;  /* 0x0000821b0c000986 */ /* 0x0003e8000c101524 */
[----:B------:R1:W-:Y:S04]  /*7320*/  @P4 STG.E.U16 desc[UR36][R6.64+0x90], R28 ;  /* 0x0000901c06004986 */ /* 0x0003e8000c101524 */
[----:B------:R1:W-:Y:S04]  /*7330*/  @P5 STG.E.U16 desc[UR36][R6.64+0x92], R29 ;  /* 0x0000921d06005986 */ /* 0x0003e8000c101524 */
[----:B------:R1:W-:Y:S04]  /*7340*/  @P1 STG.E.U16 desc[UR36][R12.64+0x90], R30 ;  /* 0x0000901e0c001986 */ /* 0x0003e8000c101524 */
[----:B------:R1:W-:Y:S02]  /*7350*/  @P2 STG.E.U16 desc[UR36][R12.64+0x92], R31 ;  /* 0x0000921f0c002986 */ /* 0x0003e4000c101524 */
.L_x_185:
[----:B------:R-:W-:Y:S05]  /*7360*/  BSYNC B0 ;  /* 0x0000000000007941 */ /* 0x000fea0003800000 */
.L_x_29:
[----:B------:R-:W-:Y:S01]  /*7370*/  ULDC UR4, c[0x0][0xc] ;  /* 0x0000030000047ab9 */ /* 0x000fe20000000800 */
[----:B------:R-:W-:Y:S01]  /*7380*/  ULDC UR5, c[0x0][0x10] ;  /* 0x0000040000057ab9 */ /* 0x000fe20000000800 */
[----:B------:R-:W2:Y:S01]  /*7390*/  LDC R3, c[0x0][0x14] ;  /* 0x00000500ff037b82 */ /* 0x000ea20000000800 */
[----:B------:R-:W-:Y:S01]  /*73a0*/  UIMAD.WIDE.U32 UR4, UR4, UR5, URZ ;  /* 0x00000005040472a5 */ /* 0x000fe2000f8e003f */
[----:B------:R-:W-:Y:S02]  /*73b0*/  IMAD.MOV.U32 R107, RZ, RZ, -0x1 ;  /* 0xffffffffff6b7424 */ /* 0x000fe400078e00ff */
[----:B------:R-:W-:-:S03]  /*73c0*/  IMAD.MOV.U32 R23, RZ, RZ, -0x1 ;  /* 0xffffffffff177424 */ /* 0x000fc600078e00ff */
[----:B--2---:R-:W-:-:S04]  /*73d0*/  IMAD.WIDE.U32 R16, R3, UR4, R16 ;  /* 0x0000000403107c25 */ /* 0x004fc8000f8e0010 */
[----:B------:R-:W-:Y:S01]  /*73e0*/  IMAD R3, R3, UR5, RZ ;  /* 0x0000000503037c24 */ /* 0x000fe2000f8e02ff */
[----:B------:R-:W-:Y:S02]  /*73f0*/  ULDC.64 UR4, c[0x0][0x650] ;  /* 0x0001940000047ab9 */ /* 0x000fe40000000a00 */
[----:B------:R-:W-:Y:S01]  /*7400*/  ISETP.GE.U32.AND P0, PT, R16, UR4, PT ;  /* 0x0000000410007c0c */ /* 0x000fe2000bf06070 */
[--C-:B------:R-:W-:Y:S01]  /*7410*/  IMAD.IADD R17, R17, 0x1, R3.reuse ;  /* 0x0000000111117824 */ /* 0x100fe200078e0203 */
[----:B------:R-:W-:-:S04]  /*7420*/  PRMT R3, RZ, 0x7610, R3 ;  /* 0x00007610ff037816 */ /* 0x000fc80000000003 */
[----:B------:R-:W-:-:S13]  /*7430*/  ISETP.GE.U32.AND.EX P0, PT, R17, UR5, PT, P0 ;  /* 0x0000000511007c0c */ /* 0x000fda000bf06100 */
[----:B------:R-:W-:Y:S05]  /*7440*/  @P0 BRA `(.L_x_186) ;  /* 0x0000000400640947 */ /* 0x000fea0003800000 */
[----:B-1-34-:R-:W1:Y:S01]  /*7450*/  S2R R12, SR_CTAID.X ;  /* 0x00000000000c7919 */ /* 0x01ae620000002500 */
[----:B0-----:R-:W0:Y:S01]  /*7460*/  LDC.64 R10, c[0x0][0x628] ;  /* 0x00018a00ff0a7b82 */ /* 0x001e220000000a00 */
[----:B------:R-:W-:Y:S01]  /*7470*/  ULDC UR4, c[0x0][0x150] ;  /* 0x0000540000047ab9 */ /* 0x000fe20000000800 */
[----:B------:R-:W-:Y:S01]  /*7480*/  IMAD.MOV.U32 R8, RZ, RZ, R16 ;  /* 0x000000ffff087224 */ /* 0x000fe200078e0010 */
[----:B------:R-:W2:Y:S01]  /*7490*/  S2R R24, SR_CTAID.Y ;  /* 0x0000000000187919 */ /* 0x000ea20000002600 */
[----:B------:R-:W-:-:S04]  /*74a0*/  IMAD.MOV.U32 R9, RZ, RZ, R17 ;  /* 0x000000ffff097224 */ /* 0x000fc800078e0011 */
[----:B------:R-:W3:Y:S08]  /*74b0*/  LDC R21, c[0x0][0x144] ;  /* 0x00005100ff157b82 */ /* 0x000ef00000000800 */
[----:B------:R-:W4:Y:S08]  /*74c0*/  LDC R0, c[0x0][0x630] ;  /* 0x00018c00ff007b82 */ /* 0x000f300000000800 */
[----:B------:R-:W2:Y:S01]  /*74d0*/  LDC.64 R14, c[0x0][0x620] ;  /* 0x00018800ff0e7b82 */ /* 0x000ea20000000a00 */
[----:B0-----:R-:W-:-:S04]  /*74e0*/  ISETP.NE.U32.AND P0, PT, R10, RZ, PT ;  /* 0x000000ff0a00720c */ /* 0x001fc80003f05070 */
[----:B------:R-:W-:Y:S02]  /*74f0*/  ISETP.NE.AND.EX P0, PT, R11, RZ, PT, P0 ;  /* 0x000000ff0b00720c */ /* 0x000fe40003f05300 */
[----:B-1----:R-:W-:-:S05]  /*7500*/  I2FP.F32.U32 R3, R12 ;  /* 0x0000000c00037245 */ /* 0x002fca0000201000 */
[----:B------:R-:W-:-:S04]  /*7510*/  FMUL R3, R3, UR4 ;  /* 0x0000000403037c20 */ /* 0x000fc80008400000 */
[----:B------:R0:W1:Y:S02]  /*7520*/  F2I.U32.TRUNC.NTZ R20, R3 ;  /* 0x0000000300147305 */ /* 0x000064000020f000 */
[----:B---34-:R-:W-:Y:S05]  /*7530*/  @!P0 BRA `(.L_x_187) ;  /* 0x0000000000288947 */ /* 0x018fea0003800000 */
[----:B0-----:R-:W0:Y:S02]  /*7540*/  LDC R3, c[0x0][0x634] ;  /* 0x00018d00ff037b82 */ /* 0x001e240000000800 */
        /* <DEDUP_REMOVED lines=9> */
.L_x_187:
[----:B------:R-:W3:Y:S01]  /*75e0*/  LDC.64 R28, c[0x0][0x640] ;  /* 0x00019000ff1c7b82 */ /* 0x000ee20000000a00 */
[-CC-:B------:R-:W-:Y:S01]  /*75f0*/  SHF.R.U64 R23, R8, R0.reuse, R9.reuse ;  /* 0x0000000008177219 */ /* 0x180fe20000001209 */
[----:B-1----:R-:W-:Y:S01]  /*7600*/  IMAD.MOV R20, RZ, RZ, -R20 ;  /* 0x000000ffff147224 */ /* 0x002fe200078e0a14 */
[----:B------:R-:W-:Y:S01]  /*7610*/  SHF.R.U32.HI R0, RZ, R0, R9 ;  /* 0x00000000ff007219 */ /* 0x000fe20000011609 */
[----:B------:R-:W-:Y:S01]  /*7620*/  ULDC UR4, c[0x0][0x154] ;  /* 0x0000550000047ab9 */ /* 0x000fe20000000800 */
[----:B0-----:R-:W-:Y:S01]  /*7630*/  IADD3 R3, P0, RZ, -R23, RZ ;  /* 0x80000017ff037210 */ /* 0x001fe20007f1e0ff */
[----:B------:R-:W-:Y:S02]  /*7640*/  IMAD R21, R21, R20, R12 ;  /* 0x0000001415157224 */ /* 0x000fe400078e020c */
[----:B------:R-:W0:Y:S01]  /*7650*/  LDC R6, c[0x0][0x618] ;  /* 0x00018600ff067b82 */ /* 0x000e220000000800 */
[----:B------:R-:W-:Y:S02]  /*7660*/  IMAD.MOV.U32 R7, RZ, RZ, 0x1 ;  /* 0x00000001ff077424 */ /* 0x000fe400078e00ff */
[----:B------:R-:W-:-:S04]  /*7670*/  IMAD.X R5, RZ, RZ, ~R0, P0 ;  /* 0x000000ffff057224 */ /* 0x000fc800000e0e00 */
[-C--:B--2---:R-:W-:Y:S01]  /*7680*/  IMAD R0, R5, R14.reuse, RZ ;  /* 0x0000000e05007224 */ /* 0x084fe200078e02ff */
[----:B------:R-:W1:Y:S01]  /*7690*/  LDC R8, c[0x0][0x608] ;  /* 0x00018200ff087b82 */ /* 0x000e620000000800 */
[----:B------:R-:W-:-:S04]  /*76a0*/  IMAD.WIDE.U32 R4, R3, R14, R16 ;  /* 0x0000000e03047225 */ /* 0x000fc800078e0010 */
[----:B------:R-:W-:Y:S01]  /*76b0*/  IMAD R3, R3, R15, R0 ;  /* 0x0000000f03037224 */ /* 0x000fe200078e0200 */
[----:B------:R-:W-:Y:S02]  /*76c0*/  I2FP.F32.U32 R0, R24 ;  /* 0x0000001800007245 */ /* 0x000fe40000201000 */
[----:B------:R-:W2:Y:S01]  /*76d0*/  LDC R26, c[0x0][0x658] ;  /* 0x00019600ff1a7b82 */ /* 0x000ea20000000800 */
[----:B------:R-:W-:Y:S01]  /*76e0*/  IMAD.IADD R3, R5, 0x1, R3 ;  /* 0x0000000105037824 */ /* 0x000fe200078e0203 */
[----:B---3--:R-:W-:Y:S01]  /*76f0*/  ISETP.NE.U32.AND P0, PT, R28, RZ, PT ;  /* 0x000000ff1c00720c */ /* 0x008fe20003f05070 */
[----:B------:R-:W-:Y:S01]  /*7700*/  FMUL R0, R0, UR4 ;  /* 0x0000000400007c20 */ /* 0x000fe20008400000 */
[----:B------:R-:W-:Y:S02]  /*7710*/  IMAD.MOV.U32 R5, RZ, RZ, -0x1 ;  /* 0xffffffffff057424 */ /* 0x000fe400078e00ff */
[----:B------:R-:W-:Y:S01]  /*7720*/  ISETP.NE.AND.EX P0, PT, R29, RZ, PT, P0 ;  /* 0x000000ff1d00720c */ /* 0x000fe20003f05300 */
[----:B------:R3:W4:Y:S01]  /*7730*/  F2I.U32.TRUNC.NTZ R13, R0 ;  /* 0x00000000000d7305 */ /* 0x000722000020f000 */
[----:B------:R-:W3:Y:S01]  /*7740*/  LDC R15, c[0x0][0x148] ;  /* 0x00005200ff0f7b82 */ /* 0x000ee20000000800 */
[----:B0-----:R-:W-:-:S02]  /*7750*/  SHF.R.U64 R12, R4, R6, R3 ;  /* 0x00000006040c7219 */ /* 0x001fc40000001203 */
[----:B------:R-:W-:-:S05]  /*7760*/  SHF.R.U32.HI R3, RZ, R6, R3 ;  /* 0x00000006ff037219 */ /* 0x000fca0000011603 */
[----:B------:R-:W0:Y:S01]  /*7770*/  LDC R20, c[0x0][0x600] ;  /* 0x00018000ff147b82 */ /* 0x000e220000000800 */
[-CC-:B-1----:R-:W-:Y:S02]  /*7780*/  SHF.R.U64 R10, R12, R8.reuse, R3.reuse ;  /* 0x000000080c0a7219 */ /* 0x182fe40000001203 */
[----:B------:R-:W-:-:S05]  /*7790*/  SHF.R.U32.HI R3, RZ, R8, R3 ;  /* 0x00000008ff037219 */ /* 0x000fca0000011603 */
[----:B------:R-:W1:Y:S01]  /*77a0*/  LDC R27, c[0x0][0x648] ;  /* 0x00019200ff1b7b82 */ /* 0x000e620000000800 */
[-C--:B--2---:R-:W-:Y:S02]  /*77b0*/  SHF.L.U32 R4, R5, R26.reuse, RZ ;  /* 0x0000001a05047219 */ /* 0x084fe400000006ff */
[-CC-:B------:R-:W-:Y:S02]  /*77c0*/  SHF.R.U64 R14, R10, R26.reuse, R3.reuse ;  /* 0x0000001a0a0e7219 */ /* 0x180fe40000001203 */
[----:B------:R-:W-:Y:S02]  /*77d0*/  SHF.R.U32.HI R5, RZ, R26, R3 ;  /* 0x0000001aff057219 */ /* 0x000fe40000011603 */
[----:B------:R-:W-:Y:S01]  /*77e0*/  LOP3.LUT R25, RZ, R4, RZ, 0x33, !PT ;  /* 0x00000004ff197212 */ /* 0x000fe200078e33ff */
[----:B------:R-:W2:Y:S01]  /*77f0*/  LDC R30, c[0x0][0x638] ;  /* 0x00018e00ff1e7b82 */ /* 0x000ea20000000800 */
[----:B------:R-:W-:Y:S01]  /*7800*/  SHF.L.U32 R26, R7, R26, RZ ;  /* 0x0000001a071a7219 */ /* 0x000fe200000006ff */
[----:B------:R-:W-:-:S06]  /*7810*/  IMAD.MOV.U32 R4, RZ, RZ, R14 ;  /* 0x000000ffff047224 */ /* 0x000fcc00078e000e */
[----:B------:R-:W0:Y:S01]  /*7820*/  LDC R31, c[0x0][0x610] ;  /* 0x00018400ff1f7b82 */ /* 0x000e220000000800 */
[----:B----4-:R-:W-:Y:S05]  /*7830*/  @!P0 BRA `(.L_x_188) ;  /* 0x0000000000288947 */ /* 0x010fea0003800000 */
[----:B------:R-:W4:Y:S02]  /*7840*/  LDC R3, c[0x0][0x64c] ;  /* 0x00019300ff037b82 */ /* 0x000f240000000800 */
[----:B----4-:R-:W-:-:S05]  /*7850*/  IADD3 R3, P0, R14, R3, RZ ;  /* 0x000000030e037210 */ /* 0x010fca0007f1e0ff */
        /* <DEDUP_REMOVED lines=8> */
.L_x_188:
[----:B------:R-:W-:Y:S01]  /*78e0*/  ISETP.NE.AND P0, PT, R2, 0x1, PT ;  /* 0x000000010200780c */ /* 0x000fe20003f05270 */
[----:B0-----:R-:W-:Y:S01]  /*78f0*/  VIADD R7, R20, 0xffffffff ;  /* 0xffffffff14077836 */ /* 0x001fe20000000000 */
[----:B-1-3--:R-:W-:Y:S01]  /*7900*/  SHF.R.U64 R0, R4, R27, R5 ;  /* 0x0000001b04007219 */ /* 0x00afe20000001205 */
[----:B------:R-:W-:Y:S01]  /*7910*/  IMAD.MOV R13, RZ, RZ, -R13 ;  /* 0x000000ffff0d7224 */ /* 0x000fe200078e0a0d */
[----:B------:R-:W-:Y:S01]  /*7920*/  LOP3.LUT R5, R10, R25, RZ, 0xc0, !PT ;  /* 0x000000190a057212 */ /* 0x000fe200078ec0ff */
[----:B------:R-:W-:Y:S01]  /*7930*/  IMAD.MOV.U32 R4, RZ, RZ, 0x1 ;  /* 0x00000001ff047424 */ /* 0x000fe200078e00ff */
[----:B------:R-:W-:Y:S01]  /*7940*/  LOP3.LUT R12, R12, R7, RZ, 0xc0, !PT ;  /* 0x000000070c0c7212 */ /* 0x000fe200078ec0ff */
[----:B------:R-:W-:Y:S02]  /*7950*/  IMAD.MOV R3, RZ, RZ, -R0 ;  /* 0x000000ffff037224 */ /* 0x000fe400078e0a00 */
[----:B------:R-:W-:Y:S02]  /*7960*/  IMAD R0, R26, R0, R5 ;  /* 0x000000001a007224 */ /* 0x000fe400078e0205 */
[----:B--2---:R-:W-:-:S02]  /*7970*/  IMAD R3, R3, R30, R14 ;  /* 0x0000001e03037224 */ /* 0x004fc400078e020e */
[----:B------:R-:W-:Y:S02]  /*7980*/  @P0 IMAD R21, R15, R13, R24 ;  /* 0x0000000d0f150224 */ /* 0x000fe400078e0218 */
[----:B------:R-:W-:Y:S01]  /*7990*/  IMAD R5, R3, R20, R12 ;  /* 0x0000001403057224 */ /* 0x000fe200078e020c */
[----:B------:R-:W-:Y:S01]  /*79a0*/  PRMT R3, R4, 0x7610, R3 ;  /* 0x0000761004037816 */ /* 0x000fe20000000003 */
[----:B------:R-:W-:-:S05]  /*79b0*/  IMAD R0, R0, R31, R21 ;  /* 0x0000001f00007224 */ /* 0x000fca00078e0215 */
[----:B------:R-:W-:Y:S02]  /*79c0*/  SEL R107, R5, R0, !P0 ;  /* 0x00000000056b7207 */ /* 0x000fe40004000000 */
[----:B------:R-:W-:-:S07]  /*79d0*/  SEL R0, R0, R5, !P0 ;  /* 0x0000000500007207 */ /* 0x000fce0004000000 */
.L_x_186:
[----:B------:R-:W-:Y:S01]  /*79e0*/  LOP3.LUT P0, RZ, R3, 0xff, RZ, 0xc0, !PT ;  /* 0x000000ff03ff7812 */ /* 0x000fe2000780c0ff */
[----:B------:R-:W-:-:S12]  /*79f0*/  IMAD.MOV.U32 R106, RZ, RZ, R0 ;  /* 0x000000ffff6a7224 */ /* 0x000fd800078e0000 */
[----:B------:R-:W-:Y:S05]  /*7a00*/  @P0 BRA `(.L_x_189) ;  /* 0xffffff9800040947 */ /* 0x000fea000383ffff */
[----:B------:R-:W-:Y:S05]  /*7a10*/  EXIT ;  /* 0x000000000000794d */ /* 0x000fea0003800000 */
.L_x_4:
[----:B0-----:R-:W-:Y:S01]  /*7a20*/  ULDC.64 UR4, c[0x0][0x650] ;  /* 0x0001940000047ab9 */ /* 0x001fe20000000a00 */
        /* <DEDUP_REMOVED lines=25> */
.L_x_191:
[--C-:B------:R-:W-:Y:S01]  /*7bc0*/  SHF.R.U64 R12, R10, R14, R11.reuse ;  /* 0x0000000e0a0c7219 */ /* 0x100fe2000000120b */
[----:B------:R-:W0:Y:S01]  /*7bd0*/  LDC R22, c[0x0][0x618] ;  /* 0x00018600ff167b82 */ /* 0x000e220000000800 */
[----:B------:R-:W-:Y:S01]  /*7be0*/  I2FP.F32.U32 R6, R4 ;  /* 0x0000000400067245 */ /* 0x000fe20000201000 */
[----:B------:R-:W-:Y:S01]  /*7bf0*/  ULDC UR4, c[0x0][0x150] ;  /* 0x0000540000047ab9 */ /* 0x000fe20000000800 */
[----:B------:R-:W-:Y:S02]  /*7c00*/  SHF.R.U32.HI R5, RZ, R14, R11 ;  /* 0x0000000eff057219 */ /* 0x000fe4000001160b */
[----:B------:R-:W-:Y:S01]  /*7c10*/  IADD3 R9, P0, RZ, -R12, RZ ;  /* 0x8000000cff097210 */ /* 0x000fe20007f1e0ff */
[----:B------:R-:W-:Y:S01]  /*7c20*/  FMUL R11, R6, UR4 ;  /* 0x00000004060b7c20 */ /* 0x000fe20008400000 */
[----:B------:R-:W-:Y:S01]  /*7c30*/  ULDC UR4, c[0x0][0x154] ;  /* 0x0000550000047ab9 */ /* 0x000fe20000000800 */
[----:B------:R-:W1:Y:S02]  /*7c40*/  LDC.64 R24, c[0x0][0x640] ;  /* 0x00019000ff187b82 */ /* 0x000e640000000a00 */
[----:B------:R-:W-:-:S02]  /*7c50*/  IMAD.X R5, RZ, RZ, ~R5, P0 ;  /* 0x000000ffff057224 */ /* 0x000fc400000e0e05 */
[----:B------:R-:W2:Y:S01]  /*7c60*/  F2I.U32.TRUNC.NTZ R11, R11 ;  /* 0x0000000b000b7305 */ /* 0x000ea2000020f000 */
[----:B------:R-:W-:-:S03]  /*7c70*/  IMAD.WIDE.U32 R6, R9, R20, R16 ;  /* 0x0000001409067225 */ /* 0x000fc600078e0010 */
[----:B------:R-:W3:Y:S01]  /*7c80*/  LDC R13, c[0x0][0x144] ;  /* 0x00005100ff0d7b82 */ /* 0x000ee20000000800 */
[----:B------:R-:W-:-:S04]  /*7c90*/  IMAD R8, R5, R20, RZ ;  /* 0x0000001405087224 */ /* 0x000fc800078e02ff */
[----:B------:R-:W-:Y:S02]  /*7ca0*/  IMAD R5, R9, R21, R8 ;  /* 0x0000001509057224 */ /* 0x000fe400078e0208 */
[----:B------:R-:W-:Y:S01]  /*7cb0*/  IMAD.MOV.U32 R8, RZ, RZ, -0x1 ;  /* 0xffffffffff087424 */ /* 0x000fe200078e00ff */
[----:B------:R-:W4:Y:S01]  /*7cc0*/  LDC R14, c[0x0][0x608] ;  /* 0x00018200ff0e7b82 */ /* 0x000f220000000800 */
[----:B------:R-:W-:Y:S01]  /*7cd0*/  IMAD.IADD R5, R7, 0x1, R5 ;  /* 0x0000000107057824 */ /* 0x000fe200078e0205 */
[----:B------:R-:W-:-:S04]  /*7ce0*/  I2FP.F32.U32 R7, R3 ;  /* 0x0000000300077245 */ /* 0x000fc80000201000 */
[-C--:B0-----:R-:W-:Y:S01]  /*7cf0*/  SHF.R.U64 R10, R6, R22.reuse, R5 ;  /* 0x00000016060a7219 */ /* 0x081fe20000001205 */
[----:B--2---:R-:W-:Y:S01]  /*7d00*/  IMAD.MOV R6, RZ, RZ, -R11 ;  /* 0x000000ffff067224 */ /* 0x004fe200078e0a0b */
[----:B------:R-:W0:Y:S01]  /*7d10*/  LDC R9, c[0x0][0x658] ;  /* 0x00019600ff097b82 */ /* 0x000e220000000800 */
[----:B-1----:R-:W-:Y:S01]  /*7d20*/  ISETP.NE.U32.AND P0, PT, R24, RZ, PT ;  /* 0x000000ff1800720c */ /* 0x002fe20003f05070 */
[----:B------:R-:W-:Y:S01]  /*7d30*/  FMUL R7, R7, UR4 ;  /* 0x0000000407077c20 */ /* 0x000fe20008400000 */
[----:B------:R-:W-:Y:S02]  /*7d40*/  SHF.R.U32.HI R5, RZ, R22, R5 ;  /* 0x00000016ff057219 */ /* 0x000fe40000011605 */
[----:B------:R-:W-:-:S03]  /*7d50*/  ISETP.NE.AND.EX P0, PT, R25, RZ, PT, P0 ;  /* 0x000000ff1900720c */ /* 0x000fc60003f05300 */
[----:B------:R-:W1:Y:S01]  /*7d60*/  LDC R20, c[0x0][0x148] ;  /* 0x00005200ff147b82 */ /* 0x000e620000000800 */
[----:B---3--:R-:W-:Y:S02]  /*7d70*/  IMAD R23, R13, R6, R4 ;  /* 0x000000060d177224 */ /* 0x008fe400078e0204 */
[----:B------:R-:W-:-:S05]  /*7d80*/  IMAD.MOV.U32 R6, RZ, RZ, 0x1 ;  /* 0x00000001ff067424 */ /* 0x000fca00078e00ff */
[----:B------:R-:W2:Y:S01]  /*7d90*/  LDC R21, c[0x0][0x600] ;  /* 0x00018000ff157b82 */ /* 0x000ea20000000800 */
[-CC-:B----4-:R-:W-:Y:S02]  /*7da0*/  SHF.R.U64 R13, R10, R14.reuse, R5.reuse ;  /* 0x0000000e0a0d7219 */ /* 0x190fe40000001205 */
[----:B------:R-:W-:Y:S02]  /*7db0*/  SHF.R.U32.HI R4, RZ, R14, R5 ;  /* 0x0000000eff047219 */ /* 0x000fe40000011605 */
[----:B------:R3:W4:Y:S03]  /*7dc0*/  F2I.U32.TRUNC.NTZ R14, R7 ;  /* 0x00000007000e7305 */ /* 0x000726000020f000 */
[----:B------:R-:W1:Y:S01]  /*7dd0*/  LDC R26, c[0x0][0x648] ;  /* 0x00019200ff1a7b82 */ /* 0x000e620000000800 */
[-C--:B0-----:R-:W-:Y:S02]  /*7de0*/  SHF.R.U64 R15, R13, R9.reuse, R4 ;  /* 0x000000090d0f7219 */ /* 0x081fe40000001204 */
[----:B------:R-:W-:-:S02]  /*7df0*/  SHF.L.U32 R8, R8, R9, RZ ;  /* 0x0000000908087219 */ /* 0x000fc400000006ff */
[-C--:B------:R-:W-:Y:S01]  /*7e00*/  SHF.R.U32.HI R5, RZ, R9.reuse, R4 ;  /* 0x00000009ff057219 */ /* 0x080fe20000011604 */
[----:B------:R-:W-:Y:S01]  /*7e10*/  IMAD.MOV.U32 R4, RZ, RZ, R15 ;  /* 0x000000ffff047224 */ /* 0x000fe200078e000f */
[----:B------:R-:W-:Y:S01]  /*7e20*/  SHF.L.U32 R22, R6, R9, RZ ;  /* 0x0000000906167219 */ /* 0x000fe200000006ff */
[----:B------:R-:W0:Y:S01]  /*7e30*/  LDC R27, c[0x0][0x638] ;  /* 0x00018e00ff1b7b82 */ /* 0x000e220000000800 */
[----:B------:R-:W-:-:S07]  /*7e40*/  LOP3.LUT R28, RZ, R8, RZ, 0x33, !PT ;  /* 0x00000008ff1c7212 */ /* 0x000fce00078e33ff */
        /* <DEDUP_REMOVED lines=12> */
.L_x_192:
[----:B------:R-:W-:Y:S01]  /*7f10*/  ISETP.NE.AND P0, PT, R2, 0x1, PT ;  /* 0x000000010200780c */ /* 0x000fe20003f05270 */
[----:B--2---:R-:W-:Y:S01]  /*7f20*/  VIADD R7, R21, 0xffffffff ;  /* 0xffffffff15077836 */ /* 0x004fe20000000000 */
[----:B-1----:R-:W-:Y:S01]  /*7f30*/  SHF.R.U64 R5, R4, R26, R5 ;  /* 0x0000001a04057219 */ /* 0x002fe20000001205 */
[----:B------:R-:W-:Y:S01]  /*7f40*/  IMAD.MOV R14, RZ, RZ, -R14 ;  /* 0x000000ffff0e7224 */ /* 0x000fe200078e0a0e */
[----:B------:R-:W-:Y:S01]  /*7f50*/  LOP3.LUT R4, R13, R28, RZ, 0xc0, !PT ;  /* 0x0000001c0d047212 */ /* 0x000fe200078ec0ff */
[----:B------:R-:W-:Y:S01]  /*7f60*/  IMAD.MOV.U32 R8, RZ, RZ, R12 ;  /* 0x000000ffff087224 */ /* 0x000fe200078e000c */
[----:B------:R-:W-:Y:S01]  /*7f70*/  LOP3.LUT R10, R10, R7, RZ, 0xc0, !PT ;  /* 0x000000070a0a7212 */ /* 0x000fe200078ec0ff */
[----:B------:R-:W-:Y:S02]  /*7f80*/  IMAD.MOV R6, RZ, RZ, -R5 ;  /* 0x000000ffff067224 */ /* 0x000fe400078e0a05 */
[----:B------:R-:W-:-:S04]  /*7f90*/  IMAD R4, R22, R5, R4 ;  /* 0x0000000516047224 */ /* 0x000fc800078e0204 */
[----:B------:R-:W-:Y:S02]  /*7fa0*/  @P0 IMAD R23, R20, R14, R3 ;  /* 0x0000000e14170224 */ /* 0x000fe400078e0203 */
[----:B0-----:R-:W-:Y:S02]  /*7fb0*/  IMAD R3, R6, R27, R15 ;  /* 0x0000001b06037224 */ /* 0x001fe400078e020f */
[----:B------:R-:W-:Y:S02]  /*7fc0*/  IMAD R7, R4, R29, R23 ;  /* 0x0000001d04077224 */ /* 0x000fe400078e0217 */
[----:B------:R-:W-:Y:S02]  /*7fd0*/  IMAD R4, R3, R21, R10 ;  /* 0x0000001503047224 */ /* 0x000fe400078e020a */
[----:B------:R-:W-:-:S03]  /*7fe0*/  IMAD.MOV.U32 R6, RZ, RZ, 0x1 ;  /* 0x00000001ff067424 */ /* 0x000fc600078e00ff */
[----:B------:R-:W-:Y:S02]  /*7ff0*/  SEL R9, R4, R7, !P0 ;  /* 0x0000000704097207 */ /* 0x000fe40004000000 */
[----:B------:R-:W-:-:S07]  /*8000*/  SEL R7, R7, R4, !P0 ;  /* 0x0000000407077207 */ /* 0x000fce0004000000 */
.L_x_190:
[----:B------:R-:W-:-:S08]  /*8010*/  NOP ;  /* 0x0000000000007918 */ /* 0x000fd00000000000 */
[----:B------:R-:W0:-:S00]  /*8020*/  USETMAXREG.DEALLOC.CTAPOOL 0x28 ;  /* 0x00000028000079c8 */ /* 0x000e0000080e0500 */
[----:B0-----:R-:W-:-:S13]  /*8030*/  ISETP.NE.AND P0, PT, R0, RZ, PT ;  /* 0x000000ff0000720c */ /* 0x001fda0003f05270 */
[----:B------:R-:W-:Y:S05]  /*8040*/  @P0 EXIT ;  /* 0x000000000000094d */ /* 0x000fea0003800000 */
[----:B------:R-:W-:Y:S01]  /*8050*/  LOP3.LUT P0, RZ, R6, 0xff, RZ, 0xc0, !PT ;  /* 0x000000ff06ff7812 */ /* 0x000fe2000780c0ff */
[----:B------:R-:W-:Y:S02]  /*8060*/  IMAD.MOV.U32 R0, RZ, RZ, 0x1 ;  /* 0x00000001ff007424 */ /* 0x000fe400078e00ff */
[----:B------:R-:W-:-:S10]  /*8070*/  IMAD.MOV.U32 R12, RZ, RZ, RZ ;  /* 0x000000ffff0c7224 */ /* 0x000fd400078e00ff */
[----:B------:R-:W-:Y:S05]  /*8080*/  @!P0 BRA `(.L_x_193) ;  /* 0x0000000c00308947 */ /* 0x000fea0003800000 */
[----:B------:R-:W0:Y:S01]  /*8090*/  LDC R0, c[0x0][0x28c] ;  /* 0x0000a300ff007b82 */ /* 0x000e220000000800 */
[----:B------:R-:W-:Y:S01]  /*80a0*/  ULDC UR5, c[0x0][0x600] ;  /* 0x0001800000057ab9 */ /* 0x000fe20000000800 */
[----:B------:R-:W-:Y:S01]  /*80b0*/  ULDC UR4, c[0x0][0xc] ;  /* 0x0000030000047ab9 */ /* 0x000fe20000000800 */
[----:B------:R-:W-:Y:S01]  /*80c0*/  UIADD3 UR16, UR5, -0x1, URZ ;  /* 0xffffffff05107890 */ /* 0x000fe2000fffe03f */
[C---:B------:R-:W-:Y:S01]  /*80d0*/  LOP3.LUT P2, RZ, R18.reuse, 0x7f, RZ, 0xc0, !PT ;  /* 0x0000007f12ff7812 */ /* 0x040fe2000784c0ff */
[----:B------:R-:W-:Y:S01]  /*80e0*/  ULDC UR6, c[0x0][0x658] ;  /* 0x0001960000067ab9 */ /* 0x000fe20000000800 */
[----:B------:R-:W-:Y:S01]  /*80f0*/  ULDC UR5, c[0x0][0x10] ;  /* 0x0000040000057ab9 */ /* 0x000fe20000000800 */
[----:B------:R-:W-:Y:S01]  /*8100*/  UMOV UR7, 0xffffffff ;  /* 0xffffffff00077882 */ /* 0x000fe20000000000 */
[----:B------:R-:W-:Y:S01]  /*8110*/  UMOV UR8, 0x1 ;  /* 0x0000000100087882 */ /* 0x000fe20000000000 */
[----:B------:R-:W-:Y:S01]  /*8120*/  UIMAD.WIDE.U32 UR4, UR4, UR5, URZ ;  /* 0x00000005040472a5 */ /* 0x000fe2000f8e003f */
[----:B------:R-:W-:Y:S01]  /*8130*/  LOP3.LUT P0, RZ, R18, 0x1f, RZ, 0xc0, !PT ;  /* 0x0000001f12ff7812 */ /* 0x000fe2000780c0ff */
[----:B------:R-:W-:Y:S01]  /*8140*/  USHF.L.U32 UR7, UR7, UR6, URZ ;  /* 0x0000000607077299 */ /* 0x000fe2000800063f */
[----:B------:R-:W-:Y:S01]  /*8150*/  BSSY B0, `(.L_x_193) ;  /* 0x00000bf000007945 */ /* 0x000fe20003800000 */
[----:B------:R-:W-:Y:S01]  /*8160*/  USHF.L.U32 UR18, UR8, UR6, URZ ;  /* 0x0000000608127299 */ /* 0x000fe2000800063f */
[----:B------:R-:W-:Y:S01]  /*8170*/  IMAD.MOV.U32 R13, RZ, RZ, 0x1 ;  /* 0x00000001ff0d7424 */ /* 0x000fe200078e00ff */
[----:B------:R-:W-:Y:S01]  /*8180*/  LOP3.LUT R11, R19, 0x2, RZ, 0xfc, !PT ;  /* 0x00000002130b7812 */ /* 0x000fe200078efcff */
[----:B------:R-:W-:Y:S01]  /*8190*/  ULDC UR6, c[0x0][0x14] ;  /* 0x0000050000067ab9 */ /* 0x000fe20000000800 */
[----:B------:R-:W-:Y:S01]  /*81a0*/  PLOP3.LUT P0, PT, P0, P2, PT, 0x8a, 0x0 ;  /* 0x000000000000781c */ /* 0x000fe20000705172 */
[----:B------:R-:W-:Y:S01]  /*81b0*/  UIMAD.WIDE.U32 UR20, UR4, UR6, URZ ;  /* 0x00000006041472a5 */ /* 0x000fe2000f8e003f */
[----:B------:R-:W-:Y:S01]  /*81c0*/  IMAD.MOV.U32 R12, RZ, RZ, RZ ;  /* 0x000000ffff0c7224 */ /* 0x000fe200078e00ff */
[----:B------:R-:W-:-:S02]  /*81d0*/  UIMAD UR13, UR5, UR6, URZ ;  /* 0x00000006050d72a4 */ /* 0x000fc4000f8e023f */
[----:B------:R-:W-:Y:S01]  /*81e0*/  ULOP3.LUT UR17, URZ, UR7, URZ, 0x33, !UPT ;  /* 0x000000073f117292 */ /* 0x000fe2000f8e333f */
[----:B0-----:R-:W-:Y:S01]  /*81f0*/  VIADD R0, R0, 0xf ;  /* 0x0000000f00007836 */ /* 0x001fe20000000000 */
[----:B------:R-:W-:Y:S01]  /*8200*/  UIADD3 UR13, UR21, UR13, URZ ;  /* 0x0000000d150d7290 */ /* 0x000fe2000fffe03f */
[----:B------:R-:W-:-:S03]  /*8210*/  ULDC.64 UR22, c[0x0][0x198] ;  /* 0x0000660000167ab9 */ /* 0x000fc60000000a00 */
[----:B------:R-:W-:-:S04]  /*8220*/  SHF.R.S32.HI R3, RZ, 0x1f, R0 ;  /* 0x0000001fff037819 */ /* 0x000fc80000011400 */
[----:B------:R-:W-:Y:S01]  /*8230*/  LEA.HI R3, R3, R0, RZ, 0x4 ;  /* 0x0000000003037211 */ /* 0x000fe200078f20ff */
[----:B------:R-:W-:-:S03]  /*8240*/  IMAD.MOV.U32 R0, RZ, RZ, 0x1 ;  /* 0x00000001ff007424 */ /* 0x000fc600078e00ff */
[----:B------:R-:W-:-:S05]  /*8250*/  SHF.R.S32.HI R3, RZ, 0x4, R3 ;  /* 0x00000004ff037819 */ /* 0x000fca0000011403 */
[----:B------:R-:W-:-:S07]  /*8260*/  VIADD R10, R3, 0x1 ;  /* 0x00000001030a7836 */ /* 0x000fce0000000000 */
.L_x_205:
[----:B------:R-:W-:-:S03]  /*8270*/  UMOV UR4, 0xffffffff ;  /* 0xffffffff00047882 */ /* 0x000fc60000000000 */
[----:B------:R-:W-:Y:S05]  /*8280*/  BRA.DIV UR4, `(.L_x_194) ;  /* 0x0000001a04b47947 */ /* 0x000fea000b800000 */
[----:B------:R-:W-:-:S13]  /*8290*/  ELECT P6, URZ, PT ;  /* 0x00000000003f782f */ /* 0x000fda00038c0000 */
.L_x_238:
[----:B------:R-:W0:Y:S01]  /*82a0*/  LDC R4, c[0x0][0x28c] ;  /* 0x0000a300ff047b82 */ /* 0x000e220000000800 */
[----:B------:R-:W-:Y:S01]  /*82b0*/  BSSY B1, `(.L_x_195) ;  /* 0x0000037000017945 */ /* 0x000fe20003800000 */
[----:B0-----:R-:W-:-:S13]  /*82c0*/  ISETP.LT.OR P6, PT, R4, 0x1, !P6 ;  /* 0x000000010400780c */ /* 0x001fda00077c1670 */
[----:B------:R-:W-:Y:S05]  /*82d0*/  @P6 BRA `(.L_x_196) ;  /* 0x0000000000d06947 */ /* 0x000fea0003800000 */
[----:B------:R-:W-:Y:S02]  /*82e0*/  IMAD R15, R9, 0x50, RZ ;  /* 0x00000050090f7824 */ /* 0x000fe400078e02ff */
[----:B------:R-:W-:Y:S02]  /*82f0*/  IMAD R18, R7, 0xc0, RZ ;  /* 0x000000c007127824 */ /* 0x000fe400078e02ff */
[----:B------:R-:W-:Y:S02]  /*8300*/  IMAD.MOV.U32 R20, RZ, RZ, RZ ;  /* 0x000000ffff147224 */ /* 0x000fe400078e00ff */
[----:B------:R-:W-:Y:S02]  /*8310*/  IMAD.MOV.U32 R4, RZ, RZ, R10 ;  /* 0x000000ffff047224 */ /* 0x000fe400078e000a */
[----:B------:R-:W-:Y:S02]  /*8320*/  IMAD.MOV.U32 R5, RZ, RZ, R0 ;  /* 0x000000ffff057224 */ /* 0x000fe400078e0000 */
[----:B------:R-:W-:-:S07]  /*8330*/  IMAD.MOV.U32 R6, RZ, RZ, R12 ;  /* 0x000000ffff067224 */ /* 0x000fce00078e000c */
.L_x_200:
[----:B------:R-:W0:Y:S01]  /*8340*/  S2R R14, SR_CgaCtaId ;  /* 0x00000000000e7919 */ /* 0x000e220000008800 */
[----:B------:R-:W-:Y:S01]  /*8350*/  MOV R7, 0x400 ;  /* 0x0000040000077802 */ /* 0x000fe20000000f00 */
[----:B------:R-:W1:Y:S03]  /*8360*/  @!P2 LDC R9, c[0x0][0x500] ;  /* 0x00014000ff09ab82 */ /* 0x000e660000000800 */
[----:B0-----:R-:W-:Y:S02]  /*8370*/  LEA R21, R14, R7, 0x18 ;  /* 0x000000070e157211 */ /* 0x001fe400078ec0ff */
[----:B------:R-:W-:-:S03]  /*8380*/  SHF.L.U32 R7, R5, 0x1f, RZ ;  /* 0x0000001f05077819 */ /* 0x000fc600000006ff */
[----:B------:R-:W-:-:S04]  /*8390*/  IMAD R14, R6, 0x8, R21 ;  /* 0x00000008060e7824 */ /* 0x000fc800078e0215 */
[----:B------:R-:W0:Y:S02]  /*83a0*/  SYNCS.PHASECHK.TRANS64.TRYWAIT P1, [R14+URZ+0xd0], R7 ;  /* 0x0000d0070e0075a7 */ /* 0x000e24000802017f */
[----:B01----:R-:W-:Y:S05]  /*83b0*/  @!P1 BRA `(.L_x_197) ;  /* 0x0000001800889947 */ /* 0x003fea0003800000 */
.L_x_239:
[----:B0-----:R-:W-:Y:S01]  /*83c0*/  PRMT R7, R11, 0x9910, RZ ;  /* 0x000099100b077816 */ /* 0x001fe200000000ff */
[----:B------:R0:W-:Y:S03]  /*83d0*/  @!P2 SYNCS.ARRIVE.TRANS64 RZ, [R14+URZ], R9 ;  /* 0x000000090effa9a7 */ /* 0x0001e6000800003f */
[----:B------:R-:W-:-:S13]  /*83e0*/  ISETP.NE.AND P1, PT, R7, 0x2, PT ;  /* 0x000000020700780c */ /* 0x000fda0003f25270 */
[----:B0-----:R-:W-:Y:S05]  /*83f0*/  @P1 BRA `(.L_x_198) ;  /* 0x0000000000041947 */ /* 0x001fea0003800000 */
[----:B------:R-:W-:Y:S01]  /*8400*/  BPT.TRAP 0x1 ;  /* 0x000000040000795c */ /* 0x000fe20000300000 */
.L_x_198:
[----:B------:R-:W-:Y:S05]  /*8410*/  @P0 BRA `(.L_x_199) ;  /* 0x0000000000040947 */ /* 0x000fea0003800000 */
[----:B------:R-:W-:Y:S01]  /*8420*/  BPT.TRAP 0x1 ;  /* 0x000000040000795c */ /* 0x000fe20000300000 */
.L_x_199:
[--C-:B------:R-:W-:Y:S01]  /*8430*/  IMAD R7, R6, 0x1800, R21.reuse ;  /* 0x0000180006077824 */ /* 0x100fe200078e0215 */
[----:B------:R-:W-:Y:S01]  /*8440*/  R2UR UR9, R14 ;  /* 0x000000000e0972ca */ /* 0x000fe200000e0000 */
[----:B------:R-:W-:Y:S01]  /*8450*/  IMAD R21, R6, 0xa00, R21 ;  /* 0x00000a0006157824 */ /* 0x000fe200078e0215 */
[----:B------:R-:W-:Y:S01]  /*8460*/  UIADD3 UR4, UP0, UR22, 0xf0, URZ ;  /* 0x000000f016047890 */ /* 0x000fe2000ff1e03f */
[----:B------:R-:W-:Y:S01]  /*8470*/  VIADD R4, R4, 0xffffffff ;  /* 0xffffffff04047836 */ /* 0x000fe20000000000 */
[----:B------:R-:W-:Y:S01]  /*8480*/  R2UR UR5, R7 ;  /* 0x00000000070572ca */ /* 0x000fe200000e0000 */
[----:B------:R-:W-:Y:S01]  /*8490*/  UIADD3 UR24, UP1, UR22, 0x1f0, URZ ;  /* 0x000001f016187890 */ /* 0x000fe2000ff3e03f */
[----:B------:R-:W-:Y:S01]  /*84a0*/  R2UR UR8, R21 ;  /* 0x00000000150872ca */ /* 0x000fe200000e0000 */
[----:B------:R-:W-:Y:S01]  /*84b0*/  VIADD R6, R6, 0x1 ;  /* 0x0000000106067836 */ /* 0x000fe20000000000 */
[----:B------:R-:W-:Y:S01]  /*84c0*/  R2UR UR11, R18 ;  /* 0x00000000120b72ca */ /* 0x000fe200000e0000 */
[----:B------:R-:W-:Y:S01]  /*84d0*/  UIADD3.X UR25, URZ, UR23, URZ, UP1, !UPT ;  /* 0x000000173f197290 */ /* 0x000fe20008ffe43f */
[----:B------:R-:W-:Y:S01]  /*84e0*/  R2UR UR10, R20 ;  /* 0x00000000140a72ca */ /* 0x000fe200000e0000 */
[----:B------:R-:W-:Y:S01]  /*84f0*/  UMOV UR6, 0x0 ;  /* 0x0000000000067882 */ /* 0x000fe20000000000 */
[----:B------:R-:W-:Y:S01]  /*8500*/  R2UR UR12, R8 ;  /* 0x00000000080c72ca */ /* 0x000fe200000e0000 */
[----:B------:R-:W-:Y:S01]  /*8510*/  UMOV UR7, 0x10000000 ;  /* 0x1000000000077882 */ /* 0x000fe20000000000 */
[----:B------:R-:W-:Y:S01]  /*8520*/  R2UR UR19, R15 ;  /* 0x000000000f1372ca */ /* 0x000fe200000e0000 */
[----:B------:R-:W-:Y:S01]  /*8530*/  VIADD R20, R20, 0x10 ;  /* 0x0000001014147836 */ /* 0x000fe20000000000 */
[----:B------:R-:W-:Y:S01]  /*8540*/  ISETP.GT.AND P3, PT, R4, 0x1, PT ;  /* 0x000000010400780c */ /* 0x000fe20003f64270 */
[----:B------:R-:W-:Y:S01]  /*8550*/  UIADD3 UR14, UR5, 0x280, URZ ;  /* 0x00000280050e7890 */ /* 0x000fe2000fffe03f */
[----:B------:R-:W-:Y:S01]  /*8560*/  ISETP.NE.AND P1, PT, R6, 0x1a, PT ;  /* 0x0000001a0600780c */ /* 0x000fe20003f25270 */
[----:B------:R-:W-:-:S02]  /*8570*/  UIADD3.X UR5, URZ, UR23, URZ, UP0, !UPT ;  /* 0x000000173f057290 */ /* 0x000fc400087fe43f */
[----:B------:R-:W-:Y:S01]  /*8580*/  UIADD3 UR15, UR8, 0x27280, URZ ;  /* 0x00027280080f7890 */ /* 0x000fe2000fffe03f */
[----:B------:R-:W-:Y:S02]  /*8590*/  SEL R14, RZ, 0x1, P1 ;  /* 0x00000001ff0e7807 */ /* 0x000fe40000800000 */
[----:B------:R-:W-:Y:S01]  /*85a0*/  UMOV UR8, UR14 ;  /* 0x0000000e00087c82 */ /* 0x000fe20008000000 */
[----:B------:R-:W-:Y:S02]  /*85b0*/  SEL R6, R6, RZ, P1 ;  /* 0x000000ff06067207 */ /* 0x000fe40000800000 */
[----:B------:R-:W-:Y:S01]  /*85c0*/  LOP3.LUT R5, R5, R14, RZ, 0x3c, !PT ;  /* 0x0000000e05057212 */ /* 0x000fe200078e3cff */
[----:B------:R0:W-:Y:S02]  /*85d0*/  UTMALDG.3D [UR8], [UR4], desc[UR6] ;  /* 0x00000608040075b4 */ /* 0x0001e40008011000 */
[----:B0-----:R-:W-:Y:S01]  /*85e0*/  UMOV UR8, UR15 ;  /* 0x0000000f00087c82 */ /* 0x001fe20008000000 */
[----:B------:R-:W-:-:S02]  /*85f0*/  UMOV UR11, UR19 ;  /* 0x00000013000b7c82 */ /* 0x000fc40008000000 */
[----:B------:R0:W-:Y:S02]  /*8600*/  UTMALDG.3D [UR8], [UR24], desc[UR6] ;  /* 0x00000608180075b4 */ /* 0x0001e40008011000 */
[----:B0-----:R-:W-:Y:S05]  /*8610*/  @P3 BRA `(.L_x_200) ;  /* 0xfffffffc00483947 */ /* 0x001fea000383ffff */
.L_x_196:
[----:B------:R-:W-:Y:S05]  /*8620*/  BSYNC B1 ;  /* 0x0000000000017941 */ /* 0x000fea0003800000 */
.L_x_195:
[----:B------:R-:W-:Y:S01]  /*8630*/  LOP3.LUT P3, RZ, R13, 0xff, RZ, 0xc0, !PT ;  /* 0x000000ff0dff7812 */ /* 0x000fe2000786c0ff */
[----:B------:R-:W-:Y:S01]  /*8640*/  IMAD.IADD R12, R3, 0x1, R12 ;  /* 0x00000001030c7824 */ /* 0x000fe200078e020c */
[----:B------:R-:W-:Y:S01]  /*8650*/  IADD3 R16, P4, R16, UR20, RZ ;  /* 0x0000001410107c10 */ /* 0x000fe2000ff9e0ff */
[----:B------:R-:W-:Y:S01]  /*8660*/  ULDC.64 UR4, c[0x0][0x650] ;  /* 0x0001940000047ab9 */ /* 0x000fe20000000a00 */
[----:B------:R-:W-:Y:S01]  /*8670*/  BSSY B1, `(.L_x_201) ;  /* 0x000006a000017945 */ /* 0x000fe20003800000 */
[----:B------:R-:W-:Y:S01]  /*8680*/  IMAD.MOV.U32 R9, RZ, RZ, -0x1 ;  /* 0xffffffffff097424 */ /* 0x000fe200078e00ff */
[----:B------:R-:W-:Y:S01]  /*8690*/  ISETP.GT.U32.AND P1, PT, R12, 0x19, PT ;  /* 0x000000190c00780c */ /* 0x000fe20003f24070 */
[----:B------:R-:W-:Y:S01]  /*86a0*/  IMAD.MOV.U32 R8, RZ, RZ, -0x1 ;  /* 0xffffffffff087424 */ /* 0x000fe200078e00ff */
[----:B------:R-:W-:Y:S02]  /*86b0*/  IADD3.X R17, R17, UR13, RZ, P4, !PT ;  /* 0x0000000d11117c10 */ /* 0x000fe4000a7fe4ff */
[----:B------:R-:W-:-:S02]  /*86c0*/  ISETP.LT.U32.AND P1, PT, R3, 0x1a, P1 ;  /* 0x0000001a0300780c */ /* 0x000fc40000f21070 */
[----:B------:R-:W-:Y:S01]  /*86d0*/  PRMT R13, RZ, 0x7610, R13 ;  /* 0x00007610ff0d7816 */ /* 0x000fe2000000000d */
[----:B------:R-:W0:Y:S01]  /*86e0*/  @P3 S2R R5, SR_CgaCtaId ;  /* 0x0000000000053919 */ /* 0x000e220000008800 */
[----:B------:R-:W-:-:S04]  /*86f0*/  @P3 MOV R4, 0x400 ;  /* 0x0000040000043802 */ /* 0x000fc80000000f00 */
[----:B0-----:R-:W-:Y:S01]  /*8700*/  @P3 LEA R6, R5, R4, 0x18 ;  /* 0x0000000405063211 */ /* 0x001fe200078ec0ff */
[----:B------:R-:W-:-:S03]  /*8710*/  IMAD.WIDE.U32 R4, R12, 0x4ec4ec4f, RZ ;  /* 0x4ec4ec4f0c047825 */ /* 0x000fc600078e00ff */
[----:B------:R0:W-:Y:S01]  /*8720*/  @P3 SYNCS.ARRIVE.TRANS64.A1T0 RZ, [R6+URZ+0x1b8], RZ ;  /* 0x0001b8ff06ff39a7 */ /* 0x0001e2000810003f */
[----:B------:R-:W-:Y:S02]  /*8730*/  ISETP.GE.U32.AND P3, PT, R3, 0x1a, PT ;  /* 0x0000001a0300780c */ /* 0x000fe40003f66070 */
[----:B------:R-:W-:Y:S02]  /*8740*/  SHF.R.U32.HI R7, RZ, 0x3, R5 ;  /* 0x00000003ff077819 */ /* 0x000fe40000011605 */
[----:B------:R-:W-:Y:S02]  /*8750*/  SEL R5, RZ, 0x1, !P1 ;  /* 0x00000001ff057807 */ /* 0x000fe40004800000 */
[----:B------:R-:W-:Y:S01]  /*8760*/  ISETP.GE.U32.AND P1, PT, R16, UR4, PT ;  /* 0x0000000410007c0c */ /* 0x000fe2000bf26070 */
[----:B------:R-:W-:Y:S01]  /*8770*/  IMAD R12, R7, -0x1a, R12 ;  /* 0xffffffe6070c7824 */ /* 0x000fe200078e020c */
[----:B------:R-:W-:Y:S02]  /*8780*/  LOP3.LUT R0, R0, R5, RZ, 0x3c, !PT ;  /* 0x0000000500007212 */ /* 0x000fe400078e3cff */
[----:B------:R-:W-:-:S02]  /*8790*/  ISETP.GE.U32.AND.EX P1, PT, R17, UR5, PT, P1 ;  /* 0x0000000511007c0c */ /* 0x000fc4000bf26110 */
[----:B------:R-:W-:Y:S02]  /*87a0*/  PRMT R4, RZ, 0x7610, R4 ;  /* 0x00007610ff047816 */ /* 0x000fe40000000004 */
[----:B------:R-:W-:Y:S01]  /*87b0*/  @P3 LOP3.LUT R0, R0, 0x1, R7, 0x78, !PT ;  /* 0x0000000100003812 */ /* 0x000fe200078e7807 */
[----:B------:R-:W-:-:S08]  /*87c0*/  IMAD.MOV.U32 R7, RZ, RZ, -0x1 ;  /* 0xffffffffff077424 */ /* 0x000fd000078e00ff */
[----:B0-----:R-:W-:Y:S05]  /*87d0*/  @P1 BRA `(.L_x_202) ;  /* 0x00000004004c1947 */ /* 0x001fea0003800000 */
[----:B------:R-:W-:Y:S01]  /*87e0*/  ULDC.64 UR4, c[0x0][0x628] ;  /* 0x00018a0000047ab9 */ /* 0x000fe20000000a00 */
[----:B------:R-:W0:Y:S01]  /*87f0*/  S2R R15, SR_CTAID.X ;  /* 0x00000000000f7919 */ /* 0x000e220000002500 */
[----:B------:R-:W-:Y:S01]  /*8800*/  ISETP.NE.U32.AND P1, PT, RZ, UR4, PT ;  /* 0x00000004ff007c0c */ /* 0x000fe2000bf25070 */
[----:B------:R-:W-:Y:S01]  /*8810*/  ULDC UR7, c[0x0][0x630] ;  /* 0x00018c0000077ab9 */ /* 0x000fe20000000800 */
[----:B------:R-:W-:Y:S01]  /*8820*/  IMAD.MOV.U32 R4, RZ, RZ, R16 ;  /* 0x000000ffff047224 */ /* 0x000fe200078e0010 */
[----:B------:R-:W1:Y:S01]  /*8830*/  S2R R14, SR_CTAID.Y ;  /* 0x00000000000e7919 */ /* 0x000e620000002600 */
[----:B------:R-:W-:Y:S01]  /*8840*/  ISETP.NE.AND.EX P1, PT, RZ, UR5, PT, P1 ;  /* 0x00000005ff007c0c */ /* 0x000fe2000bf25310 */
[----:B------:R-:W-:-:S12]  /*8850*/  IMAD.MOV.U32 R5, RZ, RZ, R17 ;  /* 0x000000ffff057224 */ /* 0x000fd800078e0011 */
[----:B------:R-:W-:Y:S05]  /*8860*/  @!P1 BRA `(.L_x_203) ;  /* 0x0000000000289947 */ /* 0x000fea0003800000 */
[----:B------:R-:W-:Y:S02]  /*8870*/  ULDC UR6, c[0x0][0x634] ;  /* 0x00018d0000067ab9 */ /* 0x000fe40000000800 */
[----:B------:R-:W-:-:S05]  /*8880*/  IADD3 R9, P1, R16, UR6, RZ ;  /* 0x0000000610097c10 */ /* 0x000fca000ff3e0ff */
[----:B------:R-:W-:-:S04]  /*8890*/  IMAD.X R21, RZ, RZ, R17, P1 ;  /* 0x000000ffff157224 */ /* 0x000fc800008e0611 */
[----:B------:R-:W-:-:S04]  /*88a0*/  IMAD.WIDE.U32 R6, R21, UR4, RZ ;  /* 0x0000000415067c25 */ /* 0x000fc8000f8e00ff */
[----:B------:R-:W-:-:S04]  /*88b0*/  IMAD.WIDE.U32 R6, P1, R9, UR5, R6 ;  /* 0x0000000509067c25 */ /* 0x000fc8000f820006 */
[----:B------:R-:W-:-:S04]  /*88c0*/  IMAD.WIDE.U32 R8, R9, UR4, RZ ;  /* 0x0000000409087c25 */ /* 0x000fc8000f8e00ff */
[----:B------:R-:W-:Y:S01]  /*88d0*/  IMAD.X R5, RZ, RZ, RZ, P1 ;  /* 0x000000ffff057224 */ /* 0x000fe200008e06ff */
[----:B------:R-:W-:Y:S01]  /*88e0*/  IADD3 RZ, P1, R9, R6, RZ ;  /* 0x0000000609ff7210 */ /* 0x000fe20007f3e0ff */
[----:B------:R-:W-:-:S04]  /*88f0*/  IMAD.MOV.U32 R4, RZ, RZ, R7 ;  /* 0x000000ffff047224 */ /* 0x000fc800078e0007 */
[----:B------:R-:W-:-:S08]  /*8900*/  IMAD.WIDE.U32.X R4, R21, UR5, R4, P1 ;  /* 0x0000000515047c25 */ /* 0x000fd000088e0404 */
.L_x_203:
[--C-:B------:R-:W-:Y:S01]  /*8910*/  SHF.R.U64 R8, R4, UR7, R5.reuse ;  /* 0x0000000704087c19 */ /* 0x100fe20008001205 */
[----:B------:R-:W-:Y:S01]  /*8920*/  ULDC.64 UR4, c[0x0][0x620] ;  /* 0x0001880000047ab9 */ /* 0x000fe20000000a00 */
[----:B------:R-:W-:Y:S01]  /*8930*/  SHF.R.U32.HI R4, RZ, UR7, R5 ;  /* 0x00000007ff047c19 */ /* 0x000fe20008011605 */
[----:B------:R-:W2:Y:S01]  /*8940*/  LDC R24, c[0x0][0x144] ;  /* 0x00005100ff187b82 */ /* 0x000ea20000000800 */
[----:B------:R-:W-:Y:S01]  /*8950*/  IADD3 R7, P1, RZ, -R8, RZ ;  /* 0x80000008ff077210 */ /* 0x000fe20007f3e0ff */
[----:B------:R-:W-:Y:S01]  /*8960*/  ULDC.64 UR8, c[0x0][0x640] ;  /* 0x0001900000087ab9 */ /* 0x000fe20000000a00 */
[----:B0-----:R-:W-:Y:S01]  /*8970*/  I2FP.F32.U32 R9, R15 ;  /* 0x0000000f00097245 */ /* 0x001fe20000201000 */
[----:B------:R-:W-:Y:S02]  /*8980*/  ULDC UR6, c[0x0][0x608] ;  /* 0x0001820000067ab9 */ /* 0x000fe40000000800 */
[----:B------:R-:W-:Y:S01]  /*8990*/  IMAD.X R4, RZ, RZ, ~R4, P1 ;  /* 0x000000ffff047224 */ /* 0x000fe200008e0e04 */
[----:B------:R-:W-:Y:S01]  /*89a0*/  ISETP.NE.U32.AND P1, PT, RZ, UR8, PT ;  /* 0x00000008ff007c0c */ /* 0x000fe2000bf25070 */
[----:B------:R-:W0:Y:S02]  /*89b0*/  LDC R21, c[0x0][0x148] ;  /* 0x00005200ff157b82 */ /* 0x000e240000000800 */
[----:B------:R-:W-:Y:S01]  /*89c0*/  IMAD R6, R4, UR4, RZ ;  /* 0x0000000404067c24 */ /* 0x000fe2000f8e02ff */
[----:B------:R-:W-:Y:S01]  /*89d0*/  ISETP.NE.AND.EX P1, PT, RZ, UR9, PT, P1 ;  /* 0x00000009ff007c0c */ /* 0x000fe2000bf25310 */
[----:B------:R-:W-:Y:S01]  /*89e0*/  IMAD.WIDE.U32 R4, R7, UR4, R16 ;  /* 0x0000000407047c25 */ /* 0x000fe2000f8e0010 */
[----:B------:R-:W-:-:S03]  /*89f0*/  ULDC UR4, c[0x0][0x150] ;  /* 0x0000540000047ab9 */ /* 0x000fc60000000800 */
[----:B------:R-:W-:Y:S02]  /*8a00*/  IMAD R7, R7, UR5, R6 ;  /* 0x0000000507077c24 */ /* 0x000fe4000f8e0206 */
[----:B------:R-:W-:Y:S01]  /*8a10*/  FMUL R6, R9, UR4 ;  /* 0x0000000409067c20 */ /* 0x000fe20008400000 */
[----:B------:R-:W-:Y:S01]  /*8a20*/  ULDC UR4, c[0x0][0x618] ;  /* 0x0001860000047ab9 */ /* 0x000fe20000000800 */
[----:B------:R-:W-:Y:S01]  /*8a30*/  ULDC UR5, c[0x0][0x154] ;  /* 0x0000550000057ab9 */ /* 0x000fe20000000800 */
[----:B------:R-:W-:-:S03]  /*8a40*/  IMAD.IADD R5, R5, 0x1, R7 ;  /* 0x0000000105057824 */ /* 0x000fc600078e0207 */
[----:B------:R-:W3:Y:S02]  /*8a50*/  F2I.U32.TRUNC.NTZ R6, R6 ;  /* 0x0000000600067305 */ /* 0x000ee4000020f000 */
[----:B------:R-:W-:Y:S02]  /*8a60*/  SHF.R.U64 R9, R4, UR4, R5 ;  /* 0x0000000404097c19 */ /* 0x000fe40008001205 */
[----:B-1----:R-:W-:-:S05]  /*8a70*/  I2FP.F32.U32 R4, R14 ;  /* 0x0000000e00047245 */ /* 0x002fca0000201000 */
[----:B------:R-:W-:Y:S01]  /*8a80*/  FMUL R22, R4, UR5 ;  /* 0x0000000504167c20 */ /* 0x000fe20008400000 */
[----:B------:R-:W-:Y:S01]  /*8a90*/  SHF.R.U32.HI R4, RZ, UR4, R5 ;  /* 0x00000004ff047c19 */ /* 0x000fe20008011605 */
[----:B------:R-:W-:-:S03]  /*8aa0*/  ULDC UR4, c[0x0][0x658] ;  /* 0x0001960000047ab9 */ /* 0x000fc60000000800 */
[--C-:B------:R-:W-:Y:S01]  /*8ab0*/  SHF.R.U64 R20, R9, UR6, R4.reuse ;  /* 0x0000000609147c19 */ /* 0x100fe20008001204 */
[----:B------:R-:W1:Y:S01]  /*8ac0*/  F2I.U32.TRUNC.NTZ R22, R22 ;  /* 0x0000001600167305 */ /* 0x000e62000020f000 */
[----:B------:R-:W-:Y:S01]  /*8ad0*/  SHF.R.U32.HI R5, RZ, UR6, R4 ;  /* 0x00000006ff057c19 */ /* 0x000fe20008011604 */
[----:B---3--:R-:W-:-:S03]  /*8ae0*/  IMAD.MOV R6, RZ, RZ, -R6 ;  /* 0x000000ffff067224 */ /* 0x008fc600078e0a06 */
[----:B------:R-:W-:Y:S01]  /*8af0*/  SHF.R.U64 R18, R20, UR4, R5 ;  /* 0x0000000414127c19 */ /* 0x000fe20008001205 */
[----:B--2---:R-:W-:Y:S01]  /*8b00*/  IMAD R15, R24, R6, R15 ;  /* 0x00000006180f7224 */ /* 0x004fe200078e020f */
[----:B------:R-:W-:-:S03]  /*8b10*/  SHF.R.U32.HI R23, RZ, UR4, R5 ;  /* 0x00000004ff177c19 */ /* 0x000fc60008011605 */
[----:B------:R-:W-:Y:S02]  /*8b20*/  IMAD.MOV.U32 R4, RZ, RZ, R18 ;  /* 0x000000ffff047224 */ /* 0x000fe400078e0012 */
[----:B------:R-:W-:Y:S01]  /*8b30*/  IMAD.MOV.U32 R5, RZ, RZ, R23 ;  /* 0x000000ffff057224 */ /* 0x000fe200078e0017 */
[----:B-1----:R-:W-:Y:S06]  /*8b40*/  @!P1 BRA `(.L_x_204) ;  /* 0x0000000000289947 */ /* 0x002fec0003800000 */
[----:B------:R-:W-:Y:S02]  /*8b50*/  ULDC UR4, c[0x0][0x64c] ;  /* 0x0001930000047ab9 */ /* 0x000fe40000000800 */
[----:B------:R-:W-:-:S05]  /*8b60*/  IADD3 R5, P1, R18, UR4, RZ ;  /* 0x0000000412057c10 */ /* 0x000fca000ff3e0ff */
[----:B------:R-:W-:-:S04]  /*8b70*/  IMAD.X R23, RZ, RZ, R23, P1 ;  /* 0x000000ffff177224 */ /* 0x000fc800008e0617 */
[----:B------:R-:W-:-:S04]  /*8b80*/  IMAD.WIDE.U32 R6, R23, UR8, RZ ;  /* 0x0000000817067c25 */ /* 0x000fc8000f8e00ff */
[----:B------:R-:W-:-:S04]  /*8b90*/  IMAD.WIDE.U32 R6, P1, R5, UR9, R6 ;  /* 0x0000000905067c25 */ /* 0x000fc8000f820006 */
[----:B------:R-:W-:-:S04]  /*8ba0*/  IMAD.WIDE.U32 R4, R5, UR8, RZ ;  /* 0x0000000805047c25 */ /* 0x000fc8000f8e00ff */
[----:B------:R-:W-:Y:S01]  /*8bb0*/  IMAD.MOV.U32 R4, RZ, RZ, R7 ;  /* 0x000000ffff047224 */ /* 0x000fe200078e0007 */
[----:B------:R-:W-:Y:S01]  /*8bc0*/  IADD3 RZ, P3, R5, R6, RZ ;  /* 0x0000000605ff7210 */ /* 0x000fe20007f7e0ff */
[----:B------:R-:W-:-:S04]  /*8bd0*/  IMAD.X R5, RZ, RZ, RZ, P1 ;  /* 0x000000ffff057224 */ /* 0x000fc800008e06ff */
[----:B------:R-:W-:-:S08]  /*8be0*/  IMAD.WIDE.U32.X R4, R23, UR9, R4, P3 ;  /* 0x0000000917047c25 */ /* 0x000fd000098e0404 */
.L_x_204:
[----:B------:R-:W-:Y:S01]  /*8bf0*/  ISETP.NE.AND P1, PT, R2, 0x1, PT ;  /* 0x000000010200780c */ /* 0x000fe20003f25270 */
[----:B------:R-:W-:Y:S01]  /*8c00*/  ULDC UR4, c[0x0][0x648] ;  /* 0x0001920000047ab9 */ /* 0x000fe20000000800 */
[----:B------:R-:W-:Y:S01]  /*8c10*/  LOP3.LUT R20, R20, UR17, RZ, 0xc0, !PT ;  /* 0x0000001114147c12 */ /* 0x000fe2000f8ec0ff */
[----:B------:R-:W-:Y:S01]  /*8c20*/  IMAD.MOV R22, RZ, RZ, -R22 ;  /* 0x000000ffff167224 */ /* 0x000fe200078e0a16 */
[----:B------:R-:W-:Y:S01]  /*8c30*/  SHF.R.U64 R5, R4, UR4, R5 ;  /* 0x0000000404057c19 */ /* 0x000fe20008001205 */
[----:B------:R-:W-:Y:S01]  /*8c40*/  ULDC UR4, c[0x0][0x638] ;  /* 0x00018e0000047ab9 */ /* 0x000fe20000000800 */
[----:B------:R-:W-:Y:S01]  /*8c50*/  LOP3.LUT R9, R9, UR16, RZ, 0xc0, !PT ;  /* 0x0000001009097c12 */ /* 0x000fe2000f8ec0ff */
[----:B------:R-:W-:Y:S01]  /*8c60*/  ULDC UR5, c[0x0][0x610] ;  /* 0x0001840000057ab9 */ /* 0x000fe20000000800 */
[----:B------:R-:W-:Y:S02]  /*8c70*/  IMAD.MOV.U32 R4, RZ, RZ, 0x1 ;  /* 0x00000001ff047424 */ /* 0x000fe400078e00ff */
[----:B------:R-:W-:-:S02]  /*8c80*/  IMAD.MOV R7, RZ, RZ, -R5 ;  /* 0x000000ffff077224 */ /* 0x000fc400078e0a05 */
[----:B------:R-:W-:Y:S02]  /*8c90*/  IMAD R20, R5, UR18, R20 ;  /* 0x0000001205147c24 */ /* 0x000fe4000f8e0214 */
[----:B0-----:R-:W-:Y:S02]  /*8ca0*/  @P1 IMAD R15, R21, R22, R14 ;  /* 0x00000016150f1224 */ /* 0x001fe400078e020e */
[----:B------:R-:W-:Y:S01]  /*8cb0*/  IMAD R18, R7, UR4, R18 ;  /* 0x0000000407127c24 */ /* 0x000fe2000f8e0212 */
[----:B------:R-:W-:Y:S01]  /*8cc0*/  ULDC UR4, c[0x0][0x600] ;  /* 0x0001800000047ab9 */ /* 0x000fe20000000800 */
[----:B------:R-:W-:Y:S02]  /*8cd0*/  IMAD R15, R20, UR5, R15 ;  /* 0x00000005140f7c24 */ /* 0x000fe4000f8e020f */
[----:B------:R-:W-:-:S05]  /*8ce0*/  IMAD R18, R18, UR4, R9 ;  /* 0x0000000412127c24 */ /* 0x000fca000f8e0209 */
[----:B------:R-:W-:Y:S02]  /*8cf0*/  SEL R9, R18, R15, !P1 ;  /* 0x0000000f12097207 */ /* 0x000fe40004800000 */
[----:B------:R-:W-:-:S07]  /*8d00*/  SEL R7, R15, R18, !P1 ;  /* 0x000000120f077207 */ /* 0x000fce0004800000 */
.L_x_202:
[----:B------:R-:W-:Y:S05]  /*8d10*/  BSYNC B1 ;  /* 0x0000000000017941 */ /* 0x000fea0003800000 */
.L_x_201:
[----:B------:R-:W-:-:S13]  /*8d20*/  LOP3.LUT P1, RZ, R4, 0xff, RZ, 0xc0, !PT ;  /* 0x000000ff04ff7812 */ /* 0x000fda000782c0ff */
[----:B------:R-:W-:Y:S05]  /*8d30*/  @P1 BRA `(.L_x_205) ;  /* 0xfffffff4004c1947 */ /* 0x000fea000383ffff */
[----:B------:R-:W-:Y:S05]  /*8d40*/  BSYNC B0 ;  /* 0x0000000000007941 */ /* 0x000fea0003800000 */
.L_x_193:
[----:B------:R-:W-:-:S03]  /*8d50*/  UMOV UR4, 0xffffffff ;  /* 0xffffffff00047882 */ /* 0x000fc60000000000 */
[----:B------:R-:W-:Y:S05]  /*8d60*/  BRA.DIV UR4, `(.L_x_206) ;  /* 0x0000001204307947 */ /* 0x000fea000b800000 */
[----:B------:R-:W-:-:S13]  /*8d70*/  ELECT P6, URZ, PT ;  /* 0x00000000003f782f */ /* 0x000fda00038c0000 */
.L_x_242:
[----:B------:R-:W-:Y:S04]  /*8d80*/  BSSY B0, `(.L_x_207) ;  /* 0x00000f1000007945 */ /* 0x000fe80003800000 */
[----:B------:R-:W-:Y:S05]  /*8d90*/  @!P6 BRA `(.L_x_208) ;  /* 0x0000000c00bce947 */ /* 0x000fea0003800000 */
[----:B------:R-:W-:-:S04]  /*8da0*/  LOP3.LUT R19, R19, 0x2, RZ, 0xfc, !PT ;  /* 0x0000000213137812 */ /* 0x000fc800078efcff */
[----:B------:R-:W-:-:S13]  /*8db0*/  ISETP.NE.AND P0, PT, R19, 0x3, PT ;  /* 0x000000031300780c */ /* 0x000fda0003f05270 */
[----:B------:R-:W-:Y:S05]  /*8dc0*/  @!P0 BRA `(.L_x_209) ;  /* 0x0000000000048947 */ /* 0x000fea0003800000 */
[----:B------:R-:W-:Y:S01]  /*8dd0*/  BPT.TRAP 0x1 ;  /* 0x000000040000795c */ /* 0x000fe20000300000 */
.L_x_209:
[----:B------:R-:W0:Y:S01]  /*8de0*/  S2R R3, SR_CgaCtaId ;  /* 0x0000000000037919 */ /* 0x000e220000008800 */
[----:B------:R-:W-:-:S04]  /*8df0*/  MOV R2, 0x400 ;  /* 0x0000040000027802 */ /* 0x000fc80000000f00 */
[----:B0-----:R-:W-:Y:S02]  /*8e00*/  LEA R3, R3, R2, 0x18 ;  /* 0x0000000203037211 */ /* 0x001fe400078ec0ff */
[----:B------:R-:W-:-:S03]  /*8e10*/  SHF.L.U32 R2, R0, 0x1f, RZ ;  /* 0x0000001f00027819 */ /* 0x000fc600000006ff */
[----:B------:R-:W-:-:S04]  /*8e20*/  VIADD R3, R3, 0xd0 ;  /* 0x000000d003037836 */ /* 0x000fc80000000000 */
[C---:B------:R-:W-:Y:S02]  /*8e30*/  IMAD R7, R12.reuse, 0x8, R3 ;  /* 0x000000080c077824 */ /* 0x040fe400078e0203 */
[----:B------:R-:W-:Y:S02]  /*8e40*/  VIADD R12, R12, 0x1 ;  /* 0x000000010c0c7836 */ /* 0x000fe40000000000 */
[----:B------:R-:W0:Y:S03]  /*8e50*/  SYNCS.PHASECHK.TRANS64.TRYWAIT P0, [R7+URZ], R2 ;  /* 0x00000002070075a7 */ /* 0x000e26000800017f */
[----:B------:R-:W-:-:S04]  /*8e60*/  ISETP.NE.AND P1, PT, R12, 0x1a, PT ;  /* 0x0000001a0c00780c */ /* 0x000fc80003f25270 */
[----:B------:R-:W-:Y:S02]  /*8e70*/  SEL R5, RZ, 0x1, P1 ;  /* 0x00000001ff057807 */ /* 0x000fe40000800000 */
[----:B------:R-:W-:Y:S02]  /*8e80*/  SEL R12, R12, RZ, P1 ;  /* 0x000000ff0c0c7207 */ /* 0x000fe40000800000 */
[----:B------:R-:W-:-:S03]  /*8e90*/  LOP3.LUT R5, R0, R5, RZ, 0x3c, !PT ;  /* 0x0000000500057212 */ /* 0x000fc600078e3cff */
[----:B------:R-:W-:Y:S01]  /*8ea0*/  IMAD R9, R12, 0x8, R3 ;  /* 0x000000080c097824 */ /* 0x000fe200078e0203 */
[----:B------:R-:W-:Y:S01]  /*8eb0*/  SHF.L.U32 R4, R5, 0x1f, RZ ;  /* 0x0000001f05047819 */ /* 0x000fe200000006ff */
[----:B0-----:R-:W-:Y:S06]  /*8ec0*/  @!P0 BRA `(.L_x_210) ;  /* 0x0000000c00f88947 */ /* 0x001fec0003800000 */
.L_x_243:
[----:B------:R-:W1:Y:S01]  /*8ed0*/  SYNCS.PHASECHK.TRANS64.TRYWAIT P0, [R9+URZ], R4 ;  /* 0x00000004090075a7 */ /* 0x000e62000800017f */
[----:B------:R-:W-:-:S05]  /*8ee0*/  VIADD R0, R12, 0x1 ;  /* 0x000000010c007836 */ /* 0x000fca0000000000 */
[----:B------:R-:W-:-:S04]  /*8ef0*/  ISETP.NE.AND P1, PT, R0, 0x1a, PT ;  /* 0x0000001a0000780c */ /* 0x000fc80003f25270 */
[----:B0-----:R-:W-:Y:S02]  /*8f00*/  SEL R2, RZ, 0x1, P1 ;  /* 0x00000001ff027807 */ /* 0x001fe40000800000 */
[----:B------:R-:W-:Y:S02]  /*8f10*/  SEL R0, R0, RZ, P1 ;  /* 0x000000ff00007207 */ /* 0x000fe40000800000 */
[----:B------:R-:W-:-:S03]  /*8f20*/  LOP3.LUT R7, R5, R2, RZ, 0x3c, !PT ;  /* 0x0000000205077212 */ /* 0x000fc600078e3cff */
[----:B------:R-:W-:Y:S01]  /*8f30*/  IMAD R6, R0, 0x8, R3 ;  /* 0x0000000800067824 */ /* 0x000fe200078e0203 */
[----:B------:R-:W-:Y:S01]  /*8f40*/  SHF.L.U32 R5, R7, 0x1f, RZ ;  /* 0x0000001f07057819 */ /* 0x000fe200000006ff */
[----:B-1----:R-:W-:Y:S06]  /*8f50*/  @!P0 BRA `(.L_x_211) ;  /* 0x0000000c00e88947 */ /* 0x002fec0003800000 */
.L_x_244:
[----:B------:R-:W1:Y:S01]  /*8f60*/  SYNCS.PHASECHK.TRANS64.TRYWAIT P0, [R6+URZ], R5 ;  /* 0x00000005060075a7 */ /* 0x000e62000800017f */
[----:B------:R-:W-:-:S05]  /*8f70*/  VIADD R0, R0, 0x1 ;  /* 0x0000000100007836 */ /* 0x000fca0000000000 */
[----:B------:R-:W-:-:S04]  /*8f80*/  ISETP.NE.AND P1, PT, R0, 0x1a, PT ;  /* 0x0000001a0000780c */ /* 0x000fc80003f25270 */
[----:B------:R-:W-:Y:S02]  /*8f90*/  SEL R2, RZ, 0x1, P1 ;  /* 0x00000001ff027807 */ /* 0x000fe40000800000 */
[----:B------:R-:W-:Y:S02]  /*8fa0*/  SEL R0, R0, RZ, P1 ;  /* 0x000000ff00007207 */ /* 0x000fe40000800000 */
[----:B------:R-:W-:-:S03]  /*8fb0*/  LOP3.LUT R7, R7, R2, RZ, 0x3c, !PT ;  /* 0x0000000207077212 */ /* 0x000fc600078e3cff */
[----:B0-----:R-:W-:Y:S01]  /*8fc0*/  IMAD R9, R0, 0x8, R3 ;  /* 0x0000000800097824 */ /* 0x001fe200078e0203 */
[----:B------:R-:W-:Y:S01]  /*8fd0*/  SHF.L.U32 R4, R7, 0x1f, RZ ;  /* 0x0000001f07047819 */ /* 0x000fe200000006ff */
[----:B-1----:R-:W-:Y:S06]  /*8fe0*/  @!P0 BRA `(.L_x_212) ;  /* 0x0000000c00d88947 */ /* 0x002fec0003800000 */
.L_x_245:
        /* <DEDUP_REMOVED lines=9> */
.L_x_246:
        /* <DEDUP_REMOVED lines=9> */
.L_x_247:
        /* <DEDUP_REMOVED lines=9> */
.L_x_248:
        /* <DEDUP_REMOVED lines=9> */
.L_x_249:
        /* <DEDUP_REMOVED lines=9> */
.L_x_250:
        /* <DEDUP_REMOVED lines=9> */
.L_x_251:
        /* <DEDUP_REMOVED lines=9> */
.L_x_252:
        /* <DEDUP_REMOVED lines=9> */
.L_x_253:
        /* <DEDUP_REMOVED lines=9> */
.L_x_254:
        /* <DEDUP_REMOVED lines=9> */
.L_x_255:
        /* <DEDUP_REMOVED lines=9> */
.L_x_256:
        /* <DEDUP_REMOVED lines=9> */
.L_x_257:
        /* <DEDUP_REMOVED lines=9> */
.L_x_258:
        /* <DEDUP_REMOVED lines=9> */
.L_x_259:
        /* <DEDUP_REMOVED lines=9> */
.L_x_260:
        /* <DEDUP_REMOVED lines=9> */
.L_x_261:
        /* <DEDUP_REMOVED lines=9> */
.L_x_262:
        /* <DEDUP_REMOVED lines=9> */
.L_x_263:
        /* <DEDUP_REMOVED lines=9> */
.L_x_264:
        /* <DEDUP_REMOVED lines=9> */
.L_x_265:
        /* <DEDUP_REMOVED lines=9> */
.L_x_266:
[----:B------:R-:W1:Y:S01]  /*9bc0*/  SYNCS.PHASECHK.TRANS64.TRYWAIT P0, [R6+URZ], R5 ;  /* 0x00000005060075a7 */ /* 0x000e62000800017f */
[----:B------:R-:W-:-:S05]  /*9bd0*/  VIADD R0, R0, 0x1 ;  /* 0x0000000100007836 */ /* 0x000fca0000000000 */
[----:B------:R-:W-:-:S04]  /*9be0*/  ISETP.NE.AND P1, PT, R0, 0x1a, PT ;  /* 0x0000001a0000780c */ /* 0x000fc80003f25270 */
[----:B------:R-:W-:Y:S02]  /*9bf0*/  SEL R2, RZ, 0x1, P1 ;  /* 0x00000001ff027807 */ /* 0x000fe40000800000 */
[----:B------:R-:W-:Y:S02]  /*9c00*/  SEL R0, R0, RZ, P1 ;  /* 0x000000ff00007207 */ /* 0x000fe40000800000 */
[----:B------:R-:W-:Y:S01]  /*9c10*/  LOP3.LUT R2, R7, R2, RZ, 0x3c, !PT ;  /* 0x0000000207027212 */ /* 0x000fe200078e3cff */
[----:B-1----:R-:W-:Y:S06]  /*9c20*/  @!P0 BRA `(.L_x_234) ;  /* 0x0000000800808947 */ /* 0x002fec0003800000 */
.L_x_267:
[----:B------:R-:W-:Y:S01]  /*9c30*/  IMAD R3, R0, 0x8, R3 ;  /* 0x0000000800037824 */ /* 0x000fe200078e0203 */
[----:B------:R-:W-:-:S07]  /*9c40*/  SHF.L.U32 R0, R2, 0x1f, RZ ;  /* 0x0000001f02007819 */ /* 0x000fce00000006ff */
.L_x_235:
[----:B--2---:R2:W3:Y:S02]  /*9c50*/  SYNCS.PHASECHK.TRANS64.TRYWAIT P0, [R3+URZ], R0 ;  /* 0x00000000030075a7 */ /* 0x0044e4000800017f */
[----:B---3--:R-:W-:Y:S05]  /*9c60*/  @!P0 NANOSLEEP.SYNCS 0x989680 ;  /* 0x009896800000895d */ /* 0x008fea0003900000 */
[----:B------:R-:W3:Y:S02]  /*9c70*/  @!P0 SYNCS.PHASECHK.TRANS64 P0, [R3+URZ], R0 ;  /* 0x00000000030085a7 */ /* 0x000ee4000800007f */
[----:B---3--:R-:W-:Y:S05]  /*9c80*/  @!P0 BRA `(.L_x_235) ;  /* 0xfffffffc00f08947 */ /* 0x008fea000383ffff */
.L_x_208:
[----:B------:R-:W-:Y:S05]  /*9c90*/  BSYNC B0 ;  /* 0x0000000000007941 */ /* 0x000fea0003800000 */
.L_x_207:
[----:B------:R-:W-:Y:S05]  /*9ca0*/  EXIT ;  /* 0x000000000000794d */ /* 0x000fea0003800000 */
.L_x_18:
[----:B---3--:R3:W4:Y:S02]  /*9cb0*/  SYNCS.PHASECHK.TRANS64.TRYWAIT P1, [R3+URZ], R0 ;  /* 0x00000000030075a7 */ /* 0x008724000802017f */
[----:B----4-:R-:W-:Y:S05]  /*9cc0*/  @!P1 NANOSLEEP.SYNCS 0x989680 ;  /* 0x009896800000995d */ /* 0x010fea0003900000 */
[----:B------:R-:W4:Y:S02]  /*9cd0*/  @!P1 SYNCS.PHASECHK.TRANS64 P1, [R3+URZ], R0 ;  /* 0x00000000030095a7 */ /* 0x000f24000802007f */
[----:B----4-:R-:W-:Y:S05]  /*9ce0*/  @!P1 BRA `(.L_x_18) ;  /* 0xfffffffc00f09947 */ /* 0x010fea000383ffff */
[----:B------:R-:W-:Y:S05]  /*9cf0*/  BRA `(.L_x_17) ;  /* 0xffffff7800007947 */ /* 0x000fea000383ffff */
.L_x_23:
[----:B-1----:R-:W-:-:S04]  /*9d00*/  IMAD.U32 R5, RZ, RZ, UR4 ;  /* 0x00000004ff057e24 */ /* 0x002fc8000f8e00ff */
[----:B------:R1:W2:Y:S03]  /*9d10*/  SYNCS.PHASECHK.TRANS64.TRYWAIT P1, [R5+URZ], R4 ;  /* 0x00000004050075a7 */ /* 0x0002a6000802017f */
[----:B--2---:R-:W-:Y:S05]  /*9d20*/  @!P1 NANOSLEEP.SYNCS 0x989680 ;  /* 0x009896800000995d */ /* 0x004fea0003900000 */
[----:B------:R-:W2:Y:S02]  /*9d30*/  @!P1 SYNCS.PHASECHK.TRANS64 P1, [R5+URZ], R4 ;  /* 0x00000004050095a7 */ /* 0x000ea4000802007f */
[----:B--2---:R-:W-:Y:S05]  /*9d40*/  @!P1 BRA `(.L_x_23) ;  /* 0xfffffffc00ec9947 */ /* 0x004fea000383ffff */
[----:B------:R-:W-:Y:S05]  /*9d50*/  BRA `(.L_x_22) ;  /* 0xffffff7c00587947 */ /* 0x000fea000383ffff */
.L_x_194:
[----:B------:R-:W-:Y:S01]  /*9d60*/  BSSY B1, `(.L_x_236) ;  /* 0x0000006000017945 */ /* 0x000fe20003800000 */
[----:B------:R-:W-:-:S07]  /*9d70*/  IMAD.MOV.U32 R15, RZ, RZ, -0x1 ;  /* 0xffffffffff0f7424 */ /* 0x000fce00078e00ff */
[----:B------:R-:W-:Y:S05]  /*9d80*/  WARPSYNC.COLLECTIVE R15, `(.L_x_237) ;  /* 0x000000000f0c7348 */ /* 0x000fea0003c00000 */
[----:B------:R-:W-:Y:S02]  /*9d90*/  ELECT P6, UR62, PT ;  /* 0x00000000003e782f */ /* 0x000fe400038c0000 */
[----:B------:R-:W-:Y:S01]  /*9da0*/  MOV R14, UR62 ;  /* 0x0000003e000e7c02 */ /* 0x000fe20008000f00 */
[----:B------:R-:W-:Y:S10]  /*9db0*/  ENDCOLLECTIVE ;  /* 0x000000000000791b */ /* 0x000ff40003800000 */
.L_x_237:
[----:B------:R-:W-:Y:S05]  /*9dc0*/  BSYNC B1 ;  /* 0x0000000000017941 */ /* 0x000fea0003800000 */
.L_x_236:
[----:B------:R-:W-:Y:S05]  /*9dd0*/  BRA `(.L_x_238) ;  /* 0xffffffe400307947 */ /* 0x000fea000383ffff */
.L_x_197:
[----:B0-----:R0:W1:Y:S02]  /*9de0*/  SYNCS.PHASECHK.TRANS64.TRYWAIT P1, [R14+URZ+0xd0], R7 ;  /* 0x0000d0070e0075a7 */ /* 0x001064000802017f */
[----:B-1----:R-:W-:Y:S05]  /*9df0*/  @!P1 NANOSLEEP.SYNCS 0x989680 ;  /* 0x009896800000995d */ /* 0x002fea0003900000 */
[----:B------:R-:W1:Y:S02]  /*9e00*/  @!P1 SYNCS.PHASECHK.TRANS64 P1, [R14+URZ+0xd0], R7 ;  /* 0x0000d0070e0095a7 */ /* 0x000e64000802007f */
[----:B-1----:R-:W-:Y:S05]  /*9e10*/  @!P1 BRA `(.L_x_197) ;  /* 0xfffffffc00f09947 */ /* 0x002fea000383ffff */
[----:B------:R-:W-:Y:S05]  /*9e20*/  BRA `(.L_x_239) ;  /* 0xffffffe400647947 */ /* 0x000fea000383ffff */
.L_x_206:
[----:B------:R-:W-:Y:S01]  /*9e30*/  BSSY B0, `(.L_x_240) ;  /* 0x0000006000007945 */ /* 0x000fe20003800000 */
[----:B------:R-:W-:-:S07]  /*9e40*/  IMAD.MOV.U32 R15, RZ, RZ, -0x1 ;  /* 0xffffffffff0f7424 */ /* 0x000fce00078e00ff */
[----:B------:R-:W-:Y:S05]  /*9e50*/  WARPSYNC.COLLECTIVE R15, `(.L_x_241) ;  /* 0x000000000f0c7348 */ /* 0x000fea0003c00000 */
[----:B------:R-:W-:Y:S02]  /*9e60*/  ELECT P6, UR62, PT ;  /* 0x00000000003e782f */ /* 0x000fe400038c0000 */
[----:B------:R-:W-:Y:S01]  /*9e70*/  MOV R14, UR62 ;  /* 0x0000003e000e7c02 */ /* 0x000fe20008000f00 */
[----:B------:R-:W-:Y:S10]  /*9e80*/  ENDCOLLECTIVE ;  /* 0x000000000000791b */ /* 0x000ff40003800000 */
.L_x_241:
[----:B------:R-:W-:Y:S05]  /*9e90*/  BSYNC B0 ;  /* 0x0000000000007941 */ /* 0x000fea0003800000 */
.L_x_240:
[----:B------:R-:W-:Y:S05]  /*9ea0*/  BRA `(.L_x_242) ;  /* 0xffffffec00b47947 */ /* 0x000fea000383ffff */
.L_x_210:
[----:B0-----:R0:W1:Y:S02]  /*9eb0*/  SYNCS.PHASECHK.TRANS64.TRYWAIT P0, [R7+URZ], R2 ;  /* 0x00000002070075a7 */ /* 0x001064000800017f */
[----:B-1----:R-:W-:Y:S05]  /*9ec0*/  @!P0 NANOSLEEP.SYNCS 0x989680 ;  /* 0x009896800000895d */ /* 0x002fea0003900000 */
[----:B------:R-:W1:Y:S02]  /*9ed0*/  @!P0 SYNCS.PHASECHK.TRANS64 P0, [R7+URZ], R2 ;  /* 0x00000002070085a7 */ /* 0x000e64000800007f */
[----:B-1----:R-:W-:Y:S05]  /*9ee0*/  @!P0 BRA `(.L_x_210) ;  /* 0xfffffffc00f08947 */ /* 0x002fea000383ffff */
[----:B------:R-:W-:Y:S05]  /*9ef0*/  BRA `(.L_x_243) ;  /* 0xffffffec00f47947 */ /* 0x000fea000383ffff */
.L_x_211:
[----:B0-----:R0:W1:Y:S02]  /*9f00*/  SYNCS.PHASECHK.TRANS64.TRYWAIT P0, [R9+URZ], R4 ;  /* 0x00000004090075a7 */ /* 0x001064000800017f */
[----:B-1----:R-:W-:Y:S05]  /*9f10*/  @!P0 NANOSLEEP.SYNCS 0x989680 ;  /* 0x009896800000895d */ /* 0x002fea0003900000 */
[----:B------:R-:W1:Y:S02]  /*9f20*/  @!P0 SYNCS.PHASECHK.TRANS64 P0, [R9+URZ], R4 ;  /* 0x00000004090085a7 */ /* 0x000e64000800007f */
[----:B-1----:R-:W-:Y:S05]  /*9f30*/  @!P0 BRA `(.L_x_211) ;  /* 0xfffffffc00f08947 */ /* 0x002fea000383ffff */
[----:B------:R-:W-:Y:S05]  /*9f40*/  BRA `(.L_x_244) ;  /* 0xfffffff000047947 */ /* 0x000fea000383ffff */
.L_x_212:
[----:B0-----:R0:W1:Y:S02]  /*9f50*/  SYNCS.PHASECHK.TRANS64.TRYWAIT P0, [R6+URZ], R5 ;  /* 0x00000005060075a7 */ /* 0x001064000800017f */
[----:B-1----:R-:W-:Y:S05]  /*9f60*/  @!P0 NANOSLEEP.SYNCS 0x989680 ;  /* 0x009896800000895d */ /* 0x002fea0003900000 */
[----:B------:R-:W1:Y:S02]  /*9f70*/  @!P0 SYNCS.PHASECHK.TRANS64 P0, [R6+URZ], R5 ;  /* 0x00000005060085a7 */ /* 0x000e64000800007f */
[----:B-1----:R-:W-:Y:S05]  /*9f80*/  @!P0 BRA `(.L_x_212) ;  /* 0xfffffffc00f08947 */ /* 0x002fea000383ffff */
[----:B------:R-:W-:Y:S05]  /*9f90*/  BRA `(.L_x_245) ;  /* 0xfffffff000147947 */ /* 0x000fea000383ffff */
.L_x_213:
[----:B0-----:R0:W1:Y:S02]  /*9fa0*/  SYNCS.PHASECHK.TRANS64.TRYWAIT P0, [R9+URZ], R4 ;  /* 0x00000004090075a7 */ /* 0x001064000800017f */
[----:B-1----:R-:W-:Y:S05]  /*9fb0*/  @!P0 NANOSLEEP.SYNCS 0x989680 ;  /* 0x009896800000895d */ /* 0x002fea0003900000 */
[----:B------:R-:W1:Y:S02]  /*9fc0*/  @!P0 SYNCS.PHASECHK.TRANS64 P0, [R9+URZ], R4 ;  /* 0x00000004090085a7 */ /* 0x000e64000800007f */
[----:B-1----:R-:W-:Y:S05]  /*9fd0*/  @!P0 BRA `(.L_x_213) ;  /* 0xfffffffc00f08947 */ /* 0x002fea000383ffff */
[----:B------:R-:W-:Y:S05]  /*9fe0*/  BRA `(.L_x_246) ;  /* 0xfffffff000247947 */ /* 0x000fea000383ffff */
.L_x_214:
[----:B0-----:R0:W1:Y:S02]  /*9ff0*/  SYNCS.PHASECHK.TRANS64.TRYWAIT P0, [R6+URZ], R5 ;  /* 0x00000005060075a7 */ /* 0x001064000800017f */
[----:B-1----:R-:W-:Y:S05]  /*a000*/  @!P0 NANOSLEEP.SYNCS 0x989680 ;  /* 0x009896800000895d */ /* 0x002fea0003900000 */
[----:B------:R-:W1:Y:S02]  /*a010*/  @!P0 SYNCS.PHASECHK.TRANS64 P0, [R6+URZ], R5 ;  /* 0x00000005060085a7 */ /* 0x000e64000800007f */
[----:B-1----:R-:W-:Y:S05]  /*a020*/  @!P0 BRA `(.L_x_214) ;  /* 0xfffffffc00f08947 */ /* 0x002fea000383ffff */
[----:B------:R-:W-:Y:S05]  /*a030*/  BRA `(.L_x_247) ;  /* 0xfffffff000347947 */ /* 0x000fea000383ffff */
.L_x_215:
[----:B0-----:R0:W1:Y:S02]  /*a040*/  SYNCS.PHASECHK.TRANS64.TRYWAIT P0, [R9+URZ], R4 ;  /* 0x00000004090075a7 */ /* 0x001064000800017f */
[----:B-1----:R-:W-:Y:S05]  /*a050*/  @!P0 NANOSLEEP.SYNCS 0x989680 ;  /* 0x009896800000895d */ /* 0x002fea0003900000 */
[----:B------:R-:W1:Y:S02]  /*a060*/  @!P0 SYNCS.PHASECHK.TRANS64 P0, [R9+URZ], R4 ;  /* 0x00000004090085a7 */ /* 0x000e64000800007f */
[----:B-1----:R-:W-:Y:S05]  /*a070*/  @!P0 BRA `(.L_x_215) ;  /* 0xfffffffc00f08947 */ /* 0x002fea000383ffff */
[----:B------:R-:W-:Y:S05]  /*a080*/  BRA `(.L_x_248) ;  /* 0xfffffff000447947 */ /* 0x000fea000383ffff */
.L_x_216:
[----:B0-----:R0:W1:Y:S02]  /*a090*/  SYNCS.PHASECHK.TRANS64.TRYWAIT P0, [R6+URZ], R5 ;  /* 0x00000005060075a7 */ /* 0x001064000800017f */
[----:B-1----:R-:W-:Y:S05]  /*a0a0*/  @!P0 NANOSLEEP.SYNCS 0x989680 ;  /* 0x009896800000895d */ /* 0x002fea0003900000 */
[----:B------:R-:W1:Y:S02]  /*a0b0*/  @!P0 SYNCS.PHASECHK.TRANS64 P0, [R6+URZ], R5 ;  /* 0x00000005060085a7 */ /* 0x000e64000800007f */
[----:B-1----:R-:W-:Y:S05]  /*a0c0*/  @!P0 BRA `(.L_x_216) ;  /* 0xfffffffc00f08947 */ /* 0x002fea000383ffff */
[----:B------:R-:W-:Y:S05]  /*a0d0*/  BRA `(.L_x_249) ;  /* 0xfffffff000547947 */ /* 0x000fea000383ffff */
.L_x_217:
[----:B0-----:R0:W1:Y:S02]  /*a0e0*/  SYNCS.PHASECHK.TRANS64.TRYWAIT P0, [R9+URZ], R4 ;  /* 0x00000004090075a7 */ /* 0x001064000800017f */
[----:B-1----:R-:W-:Y:S05]  /*a0f0*/  @!P0 NANOSLEEP.SYNCS 0x989680 ;  /* 0x009896800000895d */ /* 0x002fea0003900000 */
[----:B------:R-:W1:Y:S02]  /*a100*/  @!P0 SYNCS.PHASECHK.TRANS64 P0, [R9+URZ], R4 ;  /* 0x00000004090085a7 */ /* 0x000e64000800007f */
[----:B-1----:R-:W-:Y:S05]  /*a110*/  @!P0 BRA `(.L_x_217) ;  /* 0xfffffffc00f08947 */ /* 0x002fea000383ffff */
[----:B------:R-:W-:Y:S05]  /*a120*/  BRA `(.L_x_250) ;  /* 0xfffffff000647947 */ /* 0x000fea000383ffff */
.L_x_218:
[----:B0-----:R0:W1:Y:S02]  /*a130*/  SYNCS.PHASECHK.TRANS64.TRYWAIT P0, [R6+URZ], R5 ;  /* 0x00000005060075a7 */ /* 0x001064000800017f */
[----:B-1----:R-:W-:Y:S05]  /*a140*/  @!P0 NANOSLEEP.SYNCS 0x989680 ;  /* 0x009896800000895d */ /* 0x002fea0003900000 */
[----:B------:R-:W1:Y:S02]  /*a150*/  @!P0 SYNCS.PHASECHK.TRANS64 P0, [R6+URZ], R5 ;  /* 0x00000005060085a7 */ /* 0x000e64000800007f */
[----:B-1----:R-:W-:Y:S05]  /*a160*/  @!P0 BRA `(.L_x_218) ;  /* 0xfffffffc00f08947 */ /* 0x002fea000383ffff */
[----:B------:R-:W-:Y:S05]  /*a170*/  BRA `(.L_x_251) ;  /* 0xfffffff000747947 */ /* 0x000fea000383ffff */
.L_x_219:
[----:B0-----:R0:W1:Y:S02]  /*a180*/  SYNCS.PHASECHK.TRANS64.TRYWAIT P0, [R9+URZ], R4 ;  /* 0x00000004090075a7 */ /* 0x001064000800017f */
[----:B-1----:R-:W-:Y:S05]  /*a190*/  @!P0 NANOSLEEP.SYNCS 0x989680 ;  /* 0x009896800000895d */ /* 0x002fea0003900000 */
[----:B------:R-:W1:Y:S02]  /*a1a0*/  @!P0 SYNCS.PHASECHK.TRANS64 P0, [R9+URZ], R4 ;  /* 0x00000004090085a7 */ /* 0x000e64000800007f */
[----:B-1----:R-:W-:Y:S05]  /*a1b0*/  @!P0 BRA `(.L_x_219) ;  /* 0xfffffffc00f08947 */ /* 0x002fea000383ffff */
[----:B------:R-:W-:Y:S05]  /*a1c0*/  BRA `(.L_x_252) ;  /* 0xfffffff000847947 */ /* 0x000fea000383ffff */
.L_x_220:
[----:B0-----:R0:W1:Y:S02]  /*a1d0*/  SYNCS.PHASECHK.TRANS64.TRYWAIT P0, [R6+URZ], R5 ;  /* 0x00000005060075a7 */ /* 0x001064000800017f */
[----:B-1----:R-:W-:Y:S05]  /*a1e0*/  @!P0 NANOSLEEP.SYNCS 0x989680 ;  /* 0x009896800000895d */ /* 0x002fea0003900000 */
[----:B------:R-:W1:Y:S02]  /*a1f0*/  @!P0 SYNCS.PHASECHK.TRANS64 P0, [R6+URZ], R5 ;  /* 0x00000005060085a7 */ /* 0x000e64000800007f */
[----:B-1----:R-:W-:Y:S05]  /*a200*/  @!P0 BRA `(.L_x_220) ;  /* 0xfffffffc00f08947 */ /* 0x002fea000383ffff */
[----:B------:R-:W-:Y:S05]  /*a210*/  BRA `(.L_x_253) ;  /* 0xfffffff000947947 */ /* 0x000fea000383ffff */
.L_x_221:
[----:B0-----:R0:W1:Y:S02]  /*a220*/  SYNCS.PHASECHK.TRANS64.TRYWAIT P0, [R9+URZ], R4 ;  /* 0x00000004090075a7 */ /* 0x001064000800017f */
[----:B-1----:R-:W-:Y:S05]  /*a230*/  @!P0 NANOSLEEP.SYNCS 0x989680 ;  /* 0x009896800000895d */ /* 0x002fea0003900000 */
[----:B------:R-:W1:Y:S02]  /*a240*/  @!P0 SYNCS.PHASECHK.TRANS64 P0, [R9+URZ], R4 ;  /* 0x00000004090085a7 */ /* 0x000e64000800007f */
[----:B-1----:R-:W-:Y:S05]  /*a250*/  @!P0 BRA `(.L_x_221) ;  /* 0xfffffffc00f08947 */ /* 0x002fea000383ffff */
[----:B------:R-:W-:Y:S05]  /*a260*/  BRA `(.L_x_254) ;  /* 0xfffffff000a47947 */ /* 0x000fea000383ffff */
.L_x_222:
[----:B0-----:R0:W1:Y:S02]  /*a270*/  SYNCS.PHASECHK.TRANS64.TRYWAIT P0, [R6+URZ], R5 ;  /* 0x00000005060075a7 */ /* 0x001064000800017f */
[----:B-1----:R-:W-:Y:S05]  /*a280*/  @!P0 NANOSLEEP.SYNCS 0x989680 ;  /* 0x009896800000895d */ /* 0x002fea0003900000 */
[----:B------:R-:W1:Y:S02]  /*a290*/  @!P0 SYNCS.PHASECHK.TRANS64 P0, [R6+URZ], R5 ;  /* 0x00000005060085a7 */ /* 0x000e64000800007f */
[----:B-1----:R-:W-:Y:S05]  /*a2a0*/  @!P0 BRA `(.L_x_222) ;  /* 0xfffffffc00f08947 */ /* 0x002fea000383ffff */
[----:B------:R-:W-:Y:S05]  /*a2b0*/  BRA `(.L_x_255) ;  /* 0xfffffff000b47947 */ /* 0x000fea000383ffff */
.L_x_223:
[----:B0-----:R0:W1:Y:S02]  /*a2c0*/  SYNCS.PHASECHK.TRANS64.TRYWAIT P0, [R9+URZ], R4 ;  /* 0x00000004090075a7 */ /* 0x001064000800017f */
[----:B-1----:R-:W-:Y:S05]  /*a2d0*/  @!P0 NANOSLEEP.SYNCS 0x989680 ;  /* 0x009896800000895d */ /* 0x002fea0003900000 */
[----:B------:R-:W1:Y:S02]  /*a2e0*/  @!P0 SYNCS.PHASECHK.TRANS64 P0, [R9+URZ], R4 ;  /* 0x00000004090085a7 */ /* 0x000e64000800007f */
[----:B-1----:R-:W-:Y:S05]  /*a2f0*/  @!P0 BRA `(.L_x_223) ;  /* 0xfffffffc00f08947 */ /* 0x002fea000383ffff */
[----:B------:R-:W-:Y:S05]  /*a300*/  BRA `(.L_x_256) ;  /* 0xfffffff000c47947 */ /* 0x000fea000383ffff */
.L_x_224:
[----:B0-----:R0:W1:Y:S02]  /*a310*/  SYNCS.PHASECHK.TRANS64.TRYWAIT P0, [R6+URZ], R5 ;  /* 0x00000005060075a7 */ /* 0x001064000800017f */
[----:B-1----:R-:W-:Y:S05]  /*a320*/  @!P0 NANOSLEEP.SYNCS 0x989680 ;  /* 0x009896800000895d */ /* 0x002fea0003900000 */
[----:B------:R-:W1:Y:S02]  /*a330*/  @!P0 SYNCS.PHASECHK.TRANS64 P0, [R6+URZ], R5 ;  /* 0x00000005060085a7 */ /* 0x000e64000800007f */
[----:B-1----:R-:W-:Y:S05]  /*a340*/  @!P0 BRA `(.L_x_224) ;  /* 0xfffffffc00f08947 */ /* 0x002fea000383ffff */
[----:B------:R-:W-:Y:S05]  /*a350*/  BRA `(.L_x_257) ;  /* 0xfffffff000d47947 */ /* 0x000fea000383ffff */
.L_x_225:
[----:B0-----:R0:W1:Y:S02]  /*a360*/  SYNCS.PHASECHK.TRANS64.TRYWAIT P0, [R9+URZ], R4 ;  /* 0x00000004090075a7 */ /* 0x001064000800017f */
[----:B-1----:R-:W-:Y:S05]  /*a370*/  @!P0 NANOSLEEP.SYNCS 0x989680 ;  /* 0x009896800000895d */ /* 0x002fea0003900000 */
[----:B------:R-:W1:Y:S02]  /*a380*/  @!P0 SYNCS.PHASECHK.TRANS64 P0, [R9+URZ], R4 ;  /* 0x00000004090085a7 */ /* 0x000e64000800007f */
[----:B-1----:R-:W-:Y:S05]  /*a390*/  @!P0 BRA `(.L_x_225) ;  /* 0xfffffffc00f08947 */ /* 0x002fea000383ffff */
[----:B------:R-:W-:Y:S05]  /*a3a0*/  BRA `(.L_x_258) ;  /* 0xfffffff000e47947 */ /* 0x000fea000383ffff */
.L_x_226:
[----:B0-----:R0:W1:Y:S02]  /*a3b0*/  SYNCS.PHASECHK.TRANS64.TRYWAIT P0, [R6+URZ], R5 ;  /* 0x00000005060075a7 */ /* 0x001064000800017f */
[----:B-1----:R-:W-:Y:S05]  /*a3c0*/  @!P0 NANOSLEEP.SYNCS 0x989680 ;  /* 0x009896800000895d */ /* 0x002fea0003900000 */
[----:B------:R-:W1:Y:S02]  /*a3d0*/  @!P0 SYNCS.PHASECHK.TRANS64 P0, [R6+URZ], R5 ;  /* 0x00000005060085a7 */ /* 0x000e64000800007f */
[----:B-1----:R-:W-:Y:S05]  /*a3e0*/  @!P0 BRA `(.L_x_226) ;  /* 0xfffffffc00f08947 */ /* 0x002fea000383ffff */
[----:B------:R-:W-:Y:S05]  /*a3f0*/  BRA `(.L_x_259) ;  /* 0xfffffff000f47947 */ /* 0x000fea000383ffff */
.L_x_227:
[----:B0-----:R0:W1:Y:S02]  /*a400*/  SYNCS.PHASECHK.TRANS64.TRYWAIT P0, [R9+URZ], R4 ;  /* 0x00000004090075a7 */ /* 0x001064000800017f */
[----:B-1----:R-:W-:Y:S05]  /*a410*/  @!P0 NANOSLEEP.SYNCS 0x989680 ;  /* 0x009896800000895d */ /* 0x002fea0003900000 */
[----:B------:R-:W1:Y:S02]  /*a420*/  @!P0 SYNCS.PHASECHK.TRANS64 P0, [R9+URZ], R4 ;  /* 0x00000004090085a7 */ /* 0x000e64000800007f */
[----:B-1----:R-:W-:Y:S05]  /*a430*/  @!P0 BRA `(.L_x_227) ;  /* 0xfffffffc00f08947 */ /* 0x002fea000383ffff */
[----:B------:R-:W-:Y:S05]  /*a440*/  BRA `(.L_x_260) ;  /* 0xfffffff400047947 */ /* 0x000fea000383ffff */
.L_x_228:
[----:B0-----:R0:W1:Y:S02]  /*a450*/  SYNCS.PHASECHK.TRANS64.TRYWAIT P0, [R6+URZ], R5 ;  /* 0x00000005060075a7 */ /* 0x001064000800017f */
[----:B-1----:R-:W-:Y:S05]  /*a460*/  @!P0 NANOSLEEP.SYNCS 0x989680 ;  /* 0x009896800000895d */ /* 0x002fea0003900000 */
[----:B------:R-:W1:Y:S02]  /*a470*/  @!P0 SYNCS.PHASECHK.TRANS64 P0, [R6+URZ], R5 ;  /* 0x00000005060085a7 */ /* 0x000e64000800007f */
[----:B-1----:R-:W-:Y:S05]  /*a480*/  @!P0 BRA `(.L_x_228) ;  /* 0xfffffffc00f08947 */ /* 0x002fea000383ffff */
[----:B------:R-:W-:Y:S05]  /*a490*/  BRA `(.L_x_261) ;  /* 0xfffffff400147947 */ /* 0x000fea000383ffff */
.L_x_229:
[----:B0-----:R0:W1:Y:S02]  /*a4a0*/  SYNCS.PHASECHK.TRANS64.TRYWAIT P0, [R9+URZ], R4 ;  /* 0x00000004090075a7 */ /* 0x001064000800017f */
[----:B-1----:R-:W-:Y:S05]  /*a4b0*/  @!P0 NANOSLEEP.SYNCS 0x989680 ;  /* 0x009896800000895d */ /* 0x002fea0003900000 */
[----:B------:R-:W1:Y:S02]  /*a4c0*/  @!P0 SYNCS.PHASECHK.TRANS64 P0, [R9+URZ], R4 ;  /* 0x00000004090085a7 */ /* 0x000e64000800007f */
[----:B-1----:R-:W-:Y:S05]  /*a4d0*/  @!P0 BRA `(.L_x_229) ;  /* 0xfffffffc00f08947 */ /* 0x002fea000383ffff */
[----:B------:R-:W-:Y:S05]  /*a4e0*/  BRA `(.L_x_262) ;  /* 0xfffffff400247947 */ /* 0x000fea000383ffff */
.L_x_230:
[----:B0-----:R0:W1:Y:S02]  /*a4f0*/  SYNCS.PHASECHK.TRANS64.TRYWAIT P0, [R6+URZ], R5 ;  /* 0x00000005060075a7 */ /* 0x001064000800017f */
[----:B-1----:R-:W-:Y:S05]  /*a500*/  @!P0 NANOSLEEP.SYNCS 0x989680 ;  /* 0x009896800000895d */ /* 0x002fea0003900000 */
[----:B------:R-:W1:Y:S02]  /*a510*/  @!P0 SYNCS.PHASECHK.TRANS64 P0, [R6+URZ], R5 ;  /* 0x00000005060085a7 */ /* 0x000e64000800007f */
[----:B-1----:R-:W-:Y:S05]  /*a520*/  @!P0 BRA `(.L_x_230) ;  /* 0xfffffffc00f08947 */ /* 0x002fea000383ffff */
[----:B------:R-:W-:Y:S05]  /*a530*/  BRA `(.L_x_263) ;  /* 0xfffffff400347947 */ /* 0x000fea000383ffff */
.L_x_231:
[----:B0-----:R0:W1:Y:S02]  /*a540*/  SYNCS.PHASECHK.TRANS64.TRYWAIT P0, [R9+URZ], R4 ;  /* 0x00000004090075a7 */ /* 0x001064000800017f */
[----:B-1----:R-:W-:Y:S05]  /*a550*/  @!P0 NANOSLEEP.SYNCS 0x989680 ;  /* 0x009896800000895d */ /* 0x002fea0003900000 */
[----:B------:R-:W1:Y:S02]  /*a560*/  @!P0 SYNCS.PHASECHK.TRANS64 P0, [R9+URZ], R4 ;  /* 0x00000004090085a7 */ /* 0x000e64000800007f */
[----:B-1----:R-:W-:Y:S05]  /*a570*/  @!P0 BRA `(.L_x_231) ;  /* 0xfffffffc00f08947 */ /* 0x002fea000383ffff */
[----:B------:R-:W-:Y:S05]  /*a580*/  BRA `(.L_x_264) ;  /* 0xfffffff400447947 */ /* 0x000fea000383ffff */
.L_x_232:
[----:B0-----:R0:W1:Y:S02]  /*a590*/  SYNCS.PHASECHK.TRANS64.TRYWAIT P0, [R6+URZ], R5 ;  /* 0x00000005060075a7 */ /* 0x001064000800017f */
[----:B-1----:R-:W-:Y:S05]  /*a5a0*/  @!P0 NANOSLEEP.SYNCS 0x989680 ;  /* 0x009896800000895d */ /* 0x002fea0003900000 */
[----:B------:R-:W1:Y:S02]  /*a5b0*/  @!P0 SYNCS.PHASECHK.TRANS64 P0, [R6+URZ], R5 ;  /* 0x00000005060085a7 */ /* 0x000e64000800007f */
[----:B-1----:R-:W-:Y:S05]  /*a5c0*/  @!P0 BRA `(.L_x_232) ;  /* 0xfffffffc00f08947 */ /* 0x002fea000383ffff */
[----:B------:R-:W-:Y:S05]  /*a5d0*/  BRA `(.L_x_265) ;  /* 0xfffffff400547947 */ /* 0x000fea000383ffff */
.L_x_233:
[----:B0-----:R0:W1:Y:S02]  /*a5e0*/  SYNCS.PHASECHK.TRANS64.TRYWAIT P0, [R9+URZ], R4 ;  /* 0x00000004090075a7 */ /* 0x001064000800017f */
[----:B-1----:R-:W-:Y:S05]  /*a5f0*/  @!P0 NANOSLEEP.SYNCS 0x989680 ;  /* 0x009896800000895d */ /* 0x002fea0003900000 */
[----:B------:R-:W1:Y:S02]  /*a600*/  @!P0 SYNCS.PHASECHK.TRANS64 P0, [R9+URZ], R4 ;  /* 0x00000004090085a7 */ /* 0x000e64000800007f */
[----:B-1----:R-:W-:Y:S05]  /*a610*/  @!P0 BRA `(.L_x_233) ;  /* 0xfffffffc00f08947 */ /* 0x002fea000383ffff */
[----:B------:R-:W-:Y:S05]  /*a620*/  BRA `(.L_x_266) ;  /* 0xfffffff400647947 */ /* 0x000fea000383ffff */
.L_x_234:
[----:B-1----:R1:W2:Y:S02]  /*a630*/  SYNCS.PHASECHK.TRANS64.TRYWAIT P0, [R6+URZ], R5 ;  /* 0x00000005060075a7 */ /* 0x0022a4000800017f */
[----:B--2---:R-:W-:Y:S05]  /*a640*/  @!P0 NANOSLEEP.SYNCS 0x989680 ;  /* 0x009896800000895d */ /* 0x004fea0003900000 */
[----:B------:R-:W2:Y:S02]  /*a650*/  @!P0 SYNCS.PHASECHK.TRANS64 P0, [R6+URZ], R5 ;  /* 0x00000005060085a7 */ /* 0x000ea4000800007f */
[----:B--2---:R-:W-:Y:S05]  /*a660*/  @!P0 BRA `(.L_x_234) ;  /* 0xfffffffc00f08947 */ /* 0x004fea000383ffff */
[----:B------:R-:W-:Y:S05]  /*a670*/  BRA `(.L_x_267) ;  /* 0xfffffff4006c7947 */ /* 0x000fea000383ffff */
.L_x_268:
[----:B------:R-:W-:-:S00]  /*a680*/  BRA `(.L_x_268) ;  /* 0xfffffffc00fc7947 */ /* 0x000fc0000383ffff */
[----:B------:R-:W-:-:S00]  /*a690*/  NOP ;  /* 0x0000000000007918 */ /* 0x000fc00000000000 */
        /* <DEDUP_REMOVED lines=14> */
.L_x_269:


//--------------------- .nv.global.init           --------------------------
	.section	.nv.global.init,"aw",@progbits
.nv.global.init:
	.type		$str$22,@object
	.size		$str$22,($str$23 - $str$22)
$str$22:
        /*0000*/ 	.byte	0x6b, 0x5f, 0x74, 0x69, 0x6c, 0x65, 0x5f, 0x63, 0x6f, 0x75, 0x6e, 0x74, 0x20, 0x3e, 0x3d, 0x20
        /*0010*/ 	.byte	0x31, 0x00
	.type		$str$23,@object
	.size		$str$23,(__unnamed_1 - $str$23)
$str$23:
        /*0012*/ 	.byte	0x2f, 0x74, 0x6d, 0x70, 0x2f, 0x63, 0x75, 0x74, 0x6c, 0x61, 0x73, 0x73, 0x5f, 0x73, 0x77, 0x65
        /*0022*/ 	.byte	0x65, 0x70, 0x5f, 0x73, 0x72, 0x63, 0x2f, 0x69, 0x6e, 0x63, 0x6c, 0x75, 0x64, 0x65, 0x2f, 0x63
        /*0032*/ 	.byte	0x75, 0x74, 0x6c, 0x61, 0x73, 0x73, 0x2f, 0x67, 0x65, 0x6d, 0x6d, 0x2f, 0x63, 0x6f, 0x6c, 0x6c
        /*0042*/ 	.byte	0x65, 0x63, 0x74, 0x69, 0x76, 0x65, 0x2f, 0x73, 0x6d, 0x39, 0x30, 0x5f, 0x6d, 0x6d, 0x61, 0x5f
        /*0052*/ 	.byte	0x74, 0x6d, 0x61, 0x5f, 0x67, 0x6d, 0x6d, 0x61, 0x5f, 0x73, 0x73, 0x5f, 0x77, 0x61, 0x72, 0x70
        /*0062*/ 	.byte	0x73, 0x70, 0x65, 0x63, 0x69, 0x61, 0x6c, 0x69, 0x7a, 0x65, 0x64, 0x2e, 0x68, 0x70, 0x70, 0x00
	.type		__unnamed_1,@object
	.size		__unnamed_1,(.L_0 - __unnamed_1)
__unnamed_1:
        /*0072*/ 	.byte	0x76, 0x6f, 0x69, 0x64, 0x20, 0x63, 0x75, 0x74, 0x6c, 0x61, 0x73, 0x73, 0x3a, 0x3a, 0x67, 0x65
        /* <DEDUP_REMOVED lines=179> */
        /*0bb2*/ 	.byte	0x69, 0x64, 0x65, 0x6e, 0x74, 0x69, 0x74, 0x79, 0x5d, 0x00
.L_0:


//--------------------- .nv.shared._ZN7cutlass13device_kernelINS_4gemm6kernel13GemmUniversalIN4cute5tupleIJiiiiEEENS1_10collective13CollectiveMmaINS1_34MainloopSm90TmaGmmaWarpSpecializedILi26ENS5_IJNS4_1CILi1EEESB_SB_EEENS1_35KernelTmaWarpSpecializedCooperativeEEENS5_IJNSA_ILi192EEENSA_ILi80EEENSA_ILi16EEEEEENS_6half_tENS5_IJlSB_lEEESJ_SK_NS4_8TiledMMAINS4_8MMA_AtomIJNS4_4SM904GMMA25MMA_64x16x16_F32F16F16_SSILNSO_5MajorE0ELSQ_0ELNSO_7ScaleInE1ELSR_1EEEEEENS4_6LayoutINS5_IJNSA_ILi2EEESB_SB_EEENS5_IJSB_NSA_ILi0EEESX_EEEEENS5_IJNS4_10UnderscoreES10_S10_EEEEENS4_13SM90_TMA_LOADENS4_14ComposedLayoutINS4_7SwizzleILi1ELi4ELi3EEENS4_18smem_ptr_flag_bitsILi16EEENSU_INS5_IJNSA_ILi8EEESH_EEENS5_IJSH_SB_EEEEEEEvNS4_8identityES13_S1D_vS1E_EENS_8epilogue10collective6detail29Sm90TmaWarpSpecializedAdapterINS1H_15DefaultEpilogueISJ_SK_SK_NS1G_6thread17LinearCombinationISJ_Li1EffLNS1L_9ScaleType4KindE0ELNS_15FloatRoundStyleE2ESJ_EENS1_15EpilogueDefaultEEEEEvvEEEEvNT_6ParamsE --------------------------
	.section	.nv.shared._ZN7cutlass13device_kernelINS_4gemm6kernel13GemmUniversalIN4cute5tupleIJiiiiEEENS1_10collective13CollectiveMmaINS1_34MainloopSm90TmaGmmaWarpSpecializedILi26ENS5_IJNS4_1CILi1EEESB_SB_EEENS1_35KernelTmaWarpSpecializedCooperativeEEENS5_IJNSA_ILi192EEENSA_ILi80EEENSA_ILi16EEEEEENS_6half_tENS5_IJlSB_lEEESJ_SK_NS4_8TiledMMAINS4_8MMA_AtomIJNS4_4SM904GMMA25MMA_64x16x16_F32F16F16_SSILNSO_5MajorE0ELSQ_0ELNSO_7ScaleInE1ELSR_1EEEEEENS4_6LayoutINS5_IJNSA_ILi2EEESB_SB_EEENS5_IJSB_NSA_ILi0EEESX_EEEEENS5_IJNS4_10UnderscoreES10_S10_EEEEENS4_13SM90_TMA_LOADENS4_14ComposedLayoutINS4_7SwizzleILi1ELi4ELi3EEENS4_18smem_ptr_flag_bitsILi16EEENSU_INS5_IJNSA_ILi8EEESH_EEENS5_IJSH_SB_EEEEEEEvNS4_8identityES13_S1D_vS1E_EENS_8epilogue10collective6detail29Sm90TmaWarpSpecializedAdapterINS1H_15DefaultEpilogueISJ_SK_SK_NS1G_6thread17LinearCombinationISJ_Li1EffLNS1L_9ScaleType4KindE0ELNS_15FloatRoundStyleE2ESJ_EENS1_15EpilogueDefaultEEEEEvvEEEEvNT_6ParamsE,"aw",@nobits
	.sectionflags	@""
	.align	16
	.zero		1024


//--------------------- .nv.shared.reserved.0     --------------------------
	.section	.nv.shared.reserved.0,"aw",@nobits
	.weak		__nv_reservedSMEM_offset_0_alias
	.size		__nv_reservedSMEM_offset_0_alias, 0, 0
	.other		__nv_reservedSMEM_offset_0_alias,@"STO_CUDA_RESERVED_SHARED STV_DEFAULT"
__nv_reservedSMEM_offset_0_alias:
	.zero		0


//--------------------- .nv.global                --------------------------
	.section	.nv.global,"aw",@nobits
.nv.global:
	.type		_ZN40_INTERNAL_a23922b2_4_k_cu_e092f360_140264cute1_E,@object
	.size		_ZN40_INTERNAL_a23922b2_4_k_cu_e092f360_140264cute1_E,(_ZN40_INTERNAL_a23922b2_4_k_cu_e092f360_140264cuda3std3__45__cpo6cbeginE - _ZN40_INTERNAL_a23922b2_4_k_cu_e092f360_140264cute1_E)
_ZN40_INTERNAL_a23922b2_4_k_cu_e092f360_140264cute1_E:
	.zero		1
	.type		_ZN40_INTERNAL_a23922b2_4_k_cu_e092f360_140264cuda3std3__45__cpo6cbeginE,@object
	.size		_ZN40_INTERNAL_a23922b2_4_k_cu_e092f360_140264cuda3std3__45__cpo6cbeginE,(_ZN40_INTERNAL_a23922b2_4_k_cu_e092f360_140264cuda3std3__48in_placeE - _ZN40_INTERNAL_a23922b2_4_k_cu_e092f360_140264cuda3std3__45__cpo6cbeginE)
_ZN40_INTERNAL_a23922b2_4_k_cu_e092f360_140264cuda3std3__45__cpo6cbeginE:
	.zero		1
	.type		_ZN40_INTERNAL_a23922b2_4_k_cu_e092f360_140264cuda3std3__48in_placeE,@object
	.size		_ZN40_INTERNAL_a23922b2_4_k_cu_e092f360_140264cuda3std3__48in_placeE,(_ZN40_INTERNAL_a23922b2_4_k_cu_e092f360_140264cuda3std6ranges3__45__cpo9iter_moveE - _ZN40_INTERNAL_a23922b2_4_k_cu_e092f360_140264cuda3std3__48in_placeE)
_ZN40_INTERNAL_a23922b2_4_k_cu_e092f360_140264cuda3std3__48in_placeE:
	.zero		1
	.type		_ZN40_INTERNAL_a23922b2_4_k_cu_e092f360_140264cuda3std6ranges3__45__cpo9iter_moveE,@object
	.size		_ZN40_INTERNAL_a23922b2_4_k_cu_e092f360_140264cuda3std6ranges3__45__cpo9iter_moveE,(_ZN40_INTERNAL_a23922b2_4_k_cu_e092f360_140264cuda3std3__45__cpo5beginE - _ZN40_INTERNAL_a23922b2_4_k_cu_e092f360_140264cuda3std6ranges3__45__cpo9iter_moveE)
_ZN40_INTERNAL_a23922b2_4_k_cu_e092f360_140264cuda3std6ranges3__45__cpo9iter_moveE:
	.zero		1
	.type		_ZN40_INTERNAL_a23922b2_4_k_cu_e092f360_140264cuda3std3__45__cpo5beginE,@object
	.size		_ZN40_INTERNAL_a23922b2_4_k_cu_e092f360_140264cuda3std3__45__cpo5beginE,(_ZN40_INTERNAL_a23922b2_4_k_cu_e092f360_140264cuda3std3__442_GLOBAL__N__a23922b2_4_k_cu_e092f360_140266ignoreE - _ZN40_INTERNAL_a23922b2_4_k_cu_e092f360_140264cuda3std3__45__cpo5beginE)
_ZN40_INTERNAL_a23922b2_4_k_cu_e092f360_140264cuda3std3__45__cpo5beginE:
	.zero		1
	.type		_ZN40_INTERNAL_a23922b2_4_k_cu_e092f360_140264cuda3std3__442_GLOBAL__N__a23922b2_4_k_cu_e092f360_140266ignoreE,@object
	.size		_ZN40_INTERNAL_a23922b2_4_k_cu_e092f360_140264cuda3std3__442_GLOBAL__N__a23922b2_4_k_cu_e092f360_140266ignoreE,(_ZN40_INTERNAL_a23922b2_4_k_cu_e092f360_140264cute7productE - _ZN40_INTERNAL_a23922b2_4_k_cu_e092f360_140264cuda3std3__442_GLOBAL__N__a23922b2_4_k_cu_e092f360_140266ignoreE)
_ZN40_INTERNAL_a23922b2_4_k_cu_e092f360_140264cuda3std3__442_GLOBAL__N__a23922b2_4_k_cu_e092f360_140266ignoreE:
	.zero		1
	.type		_ZN40_INTERNAL_a23922b2_4_k_cu_e092f360_140264cute7productE,@object
	.size		_ZN40_INTERNAL_a23922b2_4_k_cu_e092f360_140264cute7productE,(_ZN40_INTERNAL_a23922b2_4_k_cu_e092f360_140264cuda3std3__45__cpo3endE - _ZN40_INTERNAL_a23922b2_4_k_cu_e092f360_140264cute7productE)
_ZN40_INTERNAL_a23922b2_4_k_cu_e092f360_140264cute7productE:
	.zero		1
	.type		_ZN40_INTERNAL_a23922b2_4_k_cu_e092f360_140264cuda3std3__45__cpo3endE,@object
	.size		_ZN40_INTERNAL_a23922b2_4_k_cu_e092f360_140264cuda3std3__45__cpo3endE,(_ZN40_INTERNAL_a23922b2_4_k_cu_e092f360_140264cuda3std3__419piecewise_constructE - _ZN40_INTERNAL_a23922b2_4_k_cu_e092f360_140264cuda3std3__45__cpo3endE)
_ZN40_INTERNAL_a23922b2_4_k_cu_e092f360_140264cuda3std3__45__cpo3endE:
	.zero		1
	.type		_ZN40_INTERNAL_a23922b2_4_k_cu_e092f360_140264cuda3std3__419piecewise_constructE,@object
	.size		_ZN40_INTERNAL_a23922b2_4_k_cu_e092f360_140264cuda3std3__419piecewise_constructE,(_ZN40_INTERNAL_a23922b2_4_k_cu_e092f360_140264cuda3std3__45__cpo4cendE - _ZN40_INTERNAL_a23922b2_4_k_cu_e092f360_140264cuda3std3__419piecewise_constructE)
_ZN40_INTERNAL_a23922b2_4_k_cu_e092f360_140264cuda3std3__419piecewise_constructE:
	.zero		1
	.type		_ZN40_INTERNAL_a23922b2_4_k_cu_e092f360_140264cuda3std3__45__cpo4cendE,@object
	.size		_ZN40_INTERNAL_a23922b2_4_k_cu_e092f360_140264cuda3std3__45__cpo4cendE,(_ZN40_INTERNAL_a23922b2_4_k_cu_e092f360_140264cuda3std6ranges3__45__cpo4swapE - _ZN40_INTERNAL_a23922b2_4_k_cu_e092f360_140264cuda3std3__45__cpo4cendE)
_ZN40_INTERNAL_a23922b2_4_k_cu_e092f360_140264cuda3std3__45__cpo4cendE:
	.zero		1
	.type		_ZN40_INTERNAL_a23922b2_4_k_cu_e092f360_140264cuda3std6ranges3__45__cpo4swapE,@object
	.size		_ZN40_INTERNAL_a23922b2_4_k_cu_e092f360_140264cuda3std6ranges3__45__cpo4swapE,(.L_8 - _ZN40_INTERNAL_a23922b2_4_k_cu_e092f360_140264cuda3std6ranges3__45__cpo4swapE)
_ZN40_INTERNAL_a23922b2_4_k_cu_e092f360_140264cuda3std6ranges3__45__cpo4swapE:
	.zero		1
.L_8:


//--------------------- .nv.constant0._ZN7cutlass13device_kernelINS_4gemm6kernel13GemmUniversalIN4cute5tupleIJiiiiEEENS1_10collective13CollectiveMmaINS1_34MainloopSm90TmaGmmaWarpSpecializedILi26ENS5_IJNS4_1CILi1EEESB_SB_EEENS1_35KernelTmaWarpSpecializedCooperativeEEENS5_IJNSA_ILi192EEENSA_ILi80EEENSA_ILi16EEEEEENS_6half_tENS5_IJlSB_lEEESJ_SK_NS4_8TiledMMAINS4_8MMA_AtomIJNS4_4SM904GMMA25MMA_64x16x16_F32F16F16_SSILNSO_5MajorE0ELSQ_0ELNSO_7ScaleInE1ELSR_1EEEEEENS4_6LayoutINS5_IJNSA_ILi2EEESB_SB_EEENS5_IJSB_NSA_ILi0EEESX_EEEEENS5_IJNS4_10UnderscoreES10_S10_EEEEENS4_13SM90_TMA_LOADENS4_14ComposedLayoutINS4_7SwizzleILi1ELi4ELi3EEENS4_18smem_ptr_flag_bitsILi16EEENSU_INS5_IJNSA_ILi8EEESH_EEENS5_IJSH_SB_EEEEEEEvNS4_8identityES13_S1D_vS1E_EENS_8epilogue10collective6detail29Sm90TmaWarpSpecializedAdapterINS1H_15DefaultEpilogueISJ_SK_SK_NS1G_6thread17LinearCombinationISJ_Li1EffLNS1L_9ScaleType4KindE0ELNS_15FloatRoundStyleE2ESJ_EENS1_15EpilogueDefaultEEEEEvvEEEEvNT_6ParamsE --------------------------
	.section	.nv.constant0._ZN7cutlass13device_kernelINS_4gemm6kernel13GemmUniversalIN4cute5tupleIJiiiiEEENS1_10collective13CollectiveMmaINS1_34MainloopSm90TmaGmmaWarpSpecializedILi26ENS5_IJNS4_1CILi1EEESB_SB_EEENS1_35KernelTmaWarpSpecializedCooperativeEEENS5_IJNSA_ILi192EEENSA_ILi80EEENSA_ILi16EEEEEENS_6half_tENS5_IJlSB_lEEESJ_SK_NS4_8TiledMMAINS4_8MMA_AtomIJNS4_4SM904GMMA25MMA_64x16x16_F32F16F16_SSILNSO_5MajorE0ELSQ_0ELNSO_7ScaleInE1ELSR_1EEEEEENS4_6LayoutINS5_IJNSA_ILi2EEESB_SB_EEENS5_IJSB_NSA_ILi0EEESX_EEEEENS5_IJNS4_10UnderscoreES10_S10_EEEEENS4_13SM90_TMA_LOADENS4_14ComposedLayoutINS4_7SwizzleILi1ELi4ELi3EEENS4_18smem_ptr_flag_bitsILi16EEENSU_INS5_IJNSA_ILi8EEESH_EEENS5_IJSH_SB_EEEEEEEvNS4_8identityES13_S1D_vS1E_EENS_8epilogue10collective6detail29Sm90TmaWarpSpecializedAdapterINS1H_15DefaultEpilogueISJ_SK_SK_NS1G_6thread17LinearCombinationISJ_Li1EffLNS1L_9ScaleType4KindE0ELNS_15FloatRoundStyleE2ESJ_EENS1_15EpilogueDefaultEEEEEvvEEEEvNT_6ParamsE,"a",@progbits
	.sectionflags	@""
	.align	4
.nv.constant0._ZN7cutlass13device_kernelINS_4gemm6kernel13GemmUniversalIN4cute5tupleIJiiiiEEENS1_10collective13CollectiveMmaINS1_34MainloopSm90TmaGmmaWarpSpecializedILi26ENS5_IJNS4_1CILi1EEESB_SB_EEENS1_35KernelTmaWarpSpecializedCooperativeEEENS5_IJNSA_ILi192EEENSA_ILi80EEENSA_ILi16EEEEEENS_6half_tENS5_IJlSB_lEEESJ_SK_NS4_8TiledMMAINS4_8MMA_AtomIJNS4_4SM904GMMA25MMA_64x16x16_F32F16F16_SSILNSO_5MajorE0ELSQ_0ELNSO_7ScaleInE1ELSR_1EEEEEENS4_6LayoutINS5_IJNSA_ILi2EEESB_SB_EEENS5_IJSB_NSA_ILi0EEESX_EEEEENS5_IJNS4_10UnderscoreES10_S10_EEEEENS4_13SM90_TMA_LOADENS4_14ComposedLayoutINS4_7SwizzleILi1ELi4ELi3EEENS4_18smem_ptr_flag_bitsILi16EEENSU_INS5_IJNSA_ILi8EEESH_EEENS5_IJSH_SB_EEEEEEEvNS4_8identityES13_S1D_vS1E_EENS_8epilogue10collective6detail29Sm90TmaWarpSpecializedAdapterINS1H_15DefaultEpilogueISJ_SK_SK_NS1G_6thread17LinearCombinationISJ_Li1EffLNS1L_9ScaleType4KindE0ELNS_15FloatRoundStyleE2ESJ_EENS1_15EpilogueDefaultEEEEEvvEEEEvNT_6ParamsE:
	.zero		1664


//--------------------- SYMBOLS --------------------------

	.type		.nv.reservedSmem.offset0,@object
	.size		.nv.reservedSmem.offset0,0x4
	.type		__assertfail,@function
